//
// Generated by NVIDIA NVVM Compiler
//
// Compiler Build ID: CL-36424714
// Cuda compilation tools, release 13.0, V13.0.88
// Based on NVVM 20.0.0
//

.version 9.0
.target sm_100
.address_size 64

	// .globl	_Z11single_loopPiPfPx

.visible .entry _Z11single_loopPiPfPx(
	.param .u64 .ptr .align 1 _Z11single_loopPiPfPx_param_0,
	.param .u64 .ptr .align 1 _Z11single_loopPiPfPx_param_1,
	.param .u64 .ptr .align 1 _Z11single_loopPiPfPx_param_2
)
{
	.reg .pred 	%p<181>;
	.reg .b32 	%r<188>;
	.reg .b32 	%f<512>;
	.reg .b64 	%rd<16>;

	ld.param.u64 	%rd4, [_Z11single_loopPiPfPx_param_0];
	ld.param.u64 	%rd5, [_Z11single_loopPiPfPx_param_1];
	ld.param.u64 	%rd3, [_Z11single_loopPiPfPx_param_2];
	cvta.to.global.u64 	%rd6, %rd5;
	cvta.to.global.u64 	%rd7, %rd4;
	mov.u32 	%r124, %ntid.x;
	mov.u32 	%r125, %ctaid.x;
	mov.u32 	%r126, %tid.x;
	mad.lo.s32 	%r1, %r124, %r125, %r126;
	mul.wide.u32 	%rd8, %r126, 4;
	add.s64 	%rd9, %rd7, %rd8;
	ld.global.u32 	%r2, [%rd9];
	mul.wide.s32 	%rd10, %r1, 4;
	add.s64 	%rd1, %rd6, %rd10;
	ld.global.f32 	%f399, [%rd1];
	setp.lt.s32 	%p1, %r2, 1;
	add.s32 	%r3, %r2, -1;
	@%p1 bra 	$L__BB0_7;
	and.b32  	%r4, %r2, 3;
	setp.lt.u32 	%p2, %r3, 3;
	@%p2 bra 	$L__BB0_4;
	and.b32  	%r127, %r2, 2147483644;
	neg.s32 	%r158, %r127;
$L__BB0_3:
	add.f32 	%f213, %f399, 0f3FAAA993;
	add.f32 	%f214, %f213, 0f3FAAA993;
	add.f32 	%f215, %f214, 0f3FAAA993;
	add.f32 	%f399, %f215, 0f3FAAA993;
	add.s32 	%r158, %r158, 4;
	setp.ne.s32 	%p3, %r158, 0;
	@%p3 bra 	$L__BB0_3;
$L__BB0_4:
	setp.eq.s32 	%p4, %r4, 0;
	@%p4 bra 	$L__BB0_7;
	add.f32 	%f399, %f399, 0f3FAAA993;
	setp.eq.s32 	%p5, %r4, 1;
	@%p5 bra 	$L__BB0_7;
	add.f32 	%f216, %f399, 0f3FAAA993;
	setp.eq.s32 	%p6, %r4, 2;
	add.f32 	%f217, %f216, 0f3FAAA993;
	selp.f32 	%f399, %f216, %f217, %p6;
$L__BB0_7:
	setp.lt.s32 	%p7, %r2, 1;
	@%p7 bra 	$L__BB0_14;
	and.b32  	%r8, %r2, 3;
	setp.lt.u32 	%p8, %r3, 3;
	@%p8 bra 	$L__BB0_11;
	and.b32  	%r128, %r2, 2147483644;
	neg.s32 	%r159, %r128;
$L__BB0_10:
	add.f32 	%f219, %f399, 0f3FAAA993;
	add.f32 	%f220, %f219, 0f3FAAA993;
	add.f32 	%f221, %f220, 0f3FAAA993;
	add.f32 	%f399, %f221, 0f3FAAA993;
	add.s32 	%r159, %r159, 4;
	setp.ne.s32 	%p9, %r159, 0;
	@%p9 bra 	$L__BB0_10;
$L__BB0_11:
	setp.eq.s32 	%p10, %r8, 0;
	@%p10 bra 	$L__BB0_14;
	add.f32 	%f399, %f399, 0f3FAAA993;
	setp.eq.s32 	%p11, %r8, 1;
	@%p11 bra 	$L__BB0_14;
	add.f32 	%f222, %f399, 0f3FAAA993;
	setp.eq.s32 	%p12, %r8, 2;
	add.f32 	%f223, %f222, 0f3FAAA993;
	selp.f32 	%f399, %f222, %f223, %p12;
$L__BB0_14:
	setp.lt.s32 	%p13, %r2, 1;
	@%p13 bra 	$L__BB0_21;
	and.b32  	%r12, %r2, 3;
	setp.lt.u32 	%p14, %r3, 3;
	@%p14 bra 	$L__BB0_18;
	and.b32  	%r129, %r2, 2147483644;
	neg.s32 	%r160, %r129;
$L__BB0_17:
	add.f32 	%f225, %f399, 0f3FAAA993;
	add.f32 	%f226, %f225, 0f3FAAA993;
	add.f32 	%f227, %f226, 0f3FAAA993;
	add.f32 	%f399, %f227, 0f3FAAA993;
	add.s32 	%r160, %r160, 4;
	setp.ne.s32 	%p15, %r160, 0;
	@%p15 bra 	$L__BB0_17;
$L__BB0_18:
	setp.eq.s32 	%p16, %r12, 0;
	@%p16 bra 	$L__BB0_21;
	add.f32 	%f399, %f399, 0f3FAAA993;
	setp.eq.s32 	%p17, %r12, 1;
	@%p17 bra 	$L__BB0_21;
	add.f32 	%f228, %f399, 0f3FAAA993;
	setp.eq.s32 	%p18, %r12, 2;
	add.f32 	%f229, %f228, 0f3FAAA993;
	selp.f32 	%f399, %f228, %f229, %p18;
$L__BB0_21:
	setp.lt.s32 	%p19, %r2, 1;
	@%p19 bra 	$L__BB0_28;
	and.b32  	%r16, %r2, 3;
	setp.lt.u32 	%p20, %r3, 3;
	@%p20 bra 	$L__BB0_25;
	and.b32  	%r130, %r2, 2147483644;
	neg.s32 	%r161, %r130;
$L__BB0_24:
	add.f32 	%f231, %f399, 0f3FAAA993;
	add.f32 	%f232, %f231, 0f3FAAA993;
	add.f32 	%f233, %f232, 0f3FAAA993;
	add.f32 	%f399, %f233, 0f3FAAA993;
	add.s32 	%r161, %r161, 4;
	setp.ne.s32 	%p21, %r161, 0;
	@%p21 bra 	$L__BB0_24;
$L__BB0_25:
	setp.eq.s32 	%p22, %r16, 0;
	@%p22 bra 	$L__BB0_28;
	add.f32 	%f399, %f399, 0f3FAAA993;
	setp.eq.s32 	%p23, %r16, 1;
	@%p23 bra 	$L__BB0_28;
	add.f32 	%f234, %f399, 0f3FAAA993;
	setp.eq.s32 	%p24, %r16, 2;
	add.f32 	%f235, %f234, 0f3FAAA993;
	selp.f32 	%f399, %f234, %f235, %p24;
$L__BB0_28:
	setp.lt.s32 	%p25, %r2, 1;
	@%p25 bra 	$L__BB0_35;
	and.b32  	%r20, %r2, 3;
	setp.lt.u32 	%p26, %r3, 3;
	@%p26 bra 	$L__BB0_32;
	and.b32  	%r131, %r2, 2147483644;
	neg.s32 	%r162, %r131;
$L__BB0_31:
	add.f32 	%f237, %f399, 0f3FAAA993;
	add.f32 	%f238, %f237, 0f3FAAA993;
	add.f32 	%f239, %f238, 0f3FAAA993;
	add.f32 	%f399, %f239, 0f3FAAA993;
	add.s32 	%r162, %r162, 4;
	setp.ne.s32 	%p27, %r162, 0;
	@%p27 bra 	$L__BB0_31;
$L__BB0_32:
	setp.eq.s32 	%p28, %r20, 0;
	@%p28 bra 	$L__BB0_35;
	add.f32 	%f399, %f399, 0f3FAAA993;
	setp.eq.s32 	%p29, %r20, 1;
	@%p29 bra 	$L__BB0_35;
	add.f32 	%f240, %f399, 0f3FAAA993;
	setp.eq.s32 	%p30, %r20, 2;
	add.f32 	%f241, %f240, 0f3FAAA993;
	selp.f32 	%f399, %f240, %f241, %p30;
$L__BB0_35:
	setp.lt.s32 	%p31, %r2, 1;
	@%p31 bra 	$L__BB0_42;
	and.b32  	%r24, %r2, 3;
	setp.lt.u32 	%p32, %r3, 3;
	@%p32 bra 	$L__BB0_39;
	and.b32  	%r132, %r2, 2147483644;
	neg.s32 	%r163, %r132;
$L__BB0_38:
	add.f32 	%f243, %f399, 0f3FAAA993;
	add.f32 	%f244, %f243, 0f3FAAA993;
	add.f32 	%f245, %f244, 0f3FAAA993;
	add.f32 	%f399, %f245, 0f3FAAA993;
	add.s32 	%r163, %r163, 4;
	setp.ne.s32 	%p33, %r163, 0;
	@%p33 bra 	$L__BB0_38;
$L__BB0_39:
	setp.eq.s32 	%p34, %r24, 0;
	@%p34 bra 	$L__BB0_42;
	add.f32 	%f399, %f399, 0f3FAAA993;
	setp.eq.s32 	%p35, %r24, 1;
	@%p35 bra 	$L__BB0_42;
	add.f32 	%f246, %f399, 0f3FAAA993;
	setp.eq.s32 	%p36, %r24, 2;
	add.f32 	%f247, %f246, 0f3FAAA993;
	selp.f32 	%f399, %f246, %f247, %p36;
$L__BB0_42:
	setp.lt.s32 	%p37, %r2, 1;
	@%p37 bra 	$L__BB0_49;
	and.b32  	%r28, %r2, 3;
	setp.lt.u32 	%p38, %r3, 3;
	@%p38 bra 	$L__BB0_46;
	and.b32  	%r133, %r2, 2147483644;
	neg.s32 	%r164, %r133;
$L__BB0_45:
	add.f32 	%f249, %f399, 0f3FAAA993;
	add.f32 	%f250, %f249, 0f3FAAA993;
	add.f32 	%f251, %f250, 0f3FAAA993;
	add.f32 	%f399, %f251, 0f3FAAA993;
	add.s32 	%r164, %r164, 4;
	setp.ne.s32 	%p39, %r164, 0;
	@%p39 bra 	$L__BB0_45;
$L__BB0_46:
	setp.eq.s32 	%p40, %r28, 0;
	@%p40 bra 	$L__BB0_49;
	add.f32 	%f399, %f399, 0f3FAAA993;
	setp.eq.s32 	%p41, %r28, 1;
	@%p41 bra 	$L__BB0_49;
	add.f32 	%f252, %f399, 0f3FAAA993;
	setp.eq.s32 	%p42, %r28, 2;
	add.f32 	%f253, %f252, 0f3FAAA993;
	selp.f32 	%f399, %f252, %f253, %p42;
$L__BB0_49:
	setp.lt.s32 	%p43, %r2, 1;
	@%p43 bra 	$L__BB0_56;
	and.b32  	%r32, %r2, 3;
	setp.lt.u32 	%p44, %r3, 3;
	@%p44 bra 	$L__BB0_53;
	and.b32  	%r134, %r2, 2147483644;
	neg.s32 	%r165, %r134;
$L__BB0_52:
	add.f32 	%f255, %f399, 0f3FAAA993;
	add.f32 	%f256, %f255, 0f3FAAA993;
	add.f32 	%f257, %f256, 0f3FAAA993;
	add.f32 	%f399, %f257, 0f3FAAA993;
	add.s32 	%r165, %r165, 4;
	setp.ne.s32 	%p45, %r165, 0;
	@%p45 bra 	$L__BB0_52;
$L__BB0_53:
	setp.eq.s32 	%p46, %r32, 0;
	@%p46 bra 	$L__BB0_56;
	add.f32 	%f399, %f399, 0f3FAAA993;
	setp.eq.s32 	%p47, %r32, 1;
	@%p47 bra 	$L__BB0_56;
	add.f32 	%f258, %f399, 0f3FAAA993;
	setp.eq.s32 	%p48, %r32, 2;
	add.f32 	%f259, %f258, 0f3FAAA993;
	selp.f32 	%f399, %f258, %f259, %p48;
$L__BB0_56:
	setp.lt.s32 	%p49, %r2, 1;
	@%p49 bra 	$L__BB0_63;
	and.b32  	%r36, %r2, 3;
	setp.lt.u32 	%p50, %r3, 3;
	@%p50 bra 	$L__BB0_60;
	and.b32  	%r135, %r2, 2147483644;
	neg.s32 	%r166, %r135;
$L__BB0_59:
	add.f32 	%f261, %f399, 0f3FAAA993;
	add.f32 	%f262, %f261, 0f3FAAA993;
	add.f32 	%f263, %f262, 0f3FAAA993;
	add.f32 	%f399, %f263, 0f3FAAA993;
	add.s32 	%r166, %r166, 4;
	setp.ne.s32 	%p51, %r166, 0;
	@%p51 bra 	$L__BB0_59;
$L__BB0_60:
	setp.eq.s32 	%p52, %r36, 0;
	@%p52 bra 	$L__BB0_63;
	add.f32 	%f399, %f399, 0f3FAAA993;
	setp.eq.s32 	%p53, %r36, 1;
	@%p53 bra 	$L__BB0_63;
	add.f32 	%f264, %f399, 0f3FAAA993;
	setp.eq.s32 	%p54, %r36, 2;
	add.f32 	%f265, %f264, 0f3FAAA993;
	selp.f32 	%f399, %f264, %f265, %p54;
$L__BB0_63:
	setp.lt.s32 	%p55, %r2, 1;
	@%p55 bra 	$L__BB0_70;
	and.b32  	%r40, %r2, 3;
	setp.lt.u32 	%p56, %r3, 3;
	@%p56 bra 	$L__BB0_67;
	and.b32  	%r136, %r2, 2147483644;
	neg.s32 	%r167, %r136;
$L__BB0_66:
	add.f32 	%f267, %f399, 0f3FAAA993;
	add.f32 	%f268, %f267, 0f3FAAA993;
	add.f32 	%f269, %f268, 0f3FAAA993;
	add.f32 	%f399, %f269, 0f3FAAA993;
	add.s32 	%r167, %r167, 4;
	setp.ne.s32 	%p57, %r167, 0;
	@%p57 bra 	$L__BB0_66;
$L__BB0_67:
	setp.eq.s32 	%p58, %r40, 0;
	@%p58 bra 	$L__BB0_70;
	add.f32 	%f399, %f399, 0f3FAAA993;
	setp.eq.s32 	%p59, %r40, 1;
	@%p59 bra 	$L__BB0_70;
	add.f32 	%f270, %f399, 0f3FAAA993;
	setp.eq.s32 	%p60, %r40, 2;
	add.f32 	%f271, %f270, 0f3FAAA993;
	selp.f32 	%f399, %f270, %f271, %p60;
$L__BB0_70:
	setp.lt.s32 	%p61, %r2, 1;
	bar.sync 	0;
	// begin inline asm
	mov.u64 	%rd11, %clock64;
	// end inline asm
	@%p61 bra 	$L__BB0_77;
	and.b32  	%r44, %r2, 3;
	setp.lt.u32 	%p62, %r3, 3;
	@%p62 bra 	$L__BB0_74;
	and.b32  	%r137, %r2, 2147483644;
	neg.s32 	%r168, %r137;
$L__BB0_73:
	add.f32 	%f273, %f399, 0f3FAAA993;
	add.f32 	%f274, %f273, 0f3FAAA993;
	add.f32 	%f275, %f274, 0f3FAAA993;
	add.f32 	%f399, %f275, 0f3FAAA993;
	add.s32 	%r168, %r168, 4;
	setp.ne.s32 	%p63, %r168, 0;
	@%p63 bra 	$L__BB0_73;
$L__BB0_74:
	setp.eq.s32 	%p64, %r44, 0;
	@%p64 bra 	$L__BB0_77;
	add.f32 	%f399, %f399, 0f3FAAA993;
	setp.eq.s32 	%p65, %r44, 1;
	@%p65 bra 	$L__BB0_77;
	add.f32 	%f276, %f399, 0f3FAAA993;
	setp.eq.s32 	%p66, %r44, 2;
	add.f32 	%f277, %f276, 0f3FAAA993;
	selp.f32 	%f399, %f276, %f277, %p66;
$L__BB0_77:
	setp.lt.s32 	%p67, %r2, 1;
	@%p67 bra 	$L__BB0_84;
	and.b32  	%r48, %r2, 3;
	setp.lt.u32 	%p68, %r3, 3;
	@%p68 bra 	$L__BB0_81;
	and.b32  	%r138, %r2, 2147483644;
	neg.s32 	%r169, %r138;
$L__BB0_80:
	add.f32 	%f279, %f399, 0f3FAAA993;
	add.f32 	%f280, %f279, 0f3FAAA993;
	add.f32 	%f281, %f280, 0f3FAAA993;
	add.f32 	%f399, %f281, 0f3FAAA993;
	add.s32 	%r169, %r169, 4;
	setp.ne.s32 	%p69, %r169, 0;
	@%p69 bra 	$L__BB0_80;
$L__BB0_81:
	setp.eq.s32 	%p70, %r48, 0;
	@%p70 bra 	$L__BB0_84;
	add.f32 	%f399, %f399, 0f3FAAA993;
	setp.eq.s32 	%p71, %r48, 1;
	@%p71 bra 	$L__BB0_84;
	add.f32 	%f282, %f399, 0f3FAAA993;
	setp.eq.s32 	%p72, %r48, 2;
	add.f32 	%f283, %f282, 0f3FAAA993;
	selp.f32 	%f399, %f282, %f283, %p72;
$L__BB0_84:
	setp.lt.s32 	%p73, %r2, 1;
	@%p73 bra 	$L__BB0_91;
	and.b32  	%r52, %r2, 3;
	setp.lt.u32 	%p74, %r3, 3;
	@%p74 bra 	$L__BB0_88;
	and.b32  	%r139, %r2, 2147483644;
	neg.s32 	%r170, %r139;
$L__BB0_87:
	add.f32 	%f285, %f399, 0f3FAAA993;
	add.f32 	%f286, %f285, 0f3FAAA993;
	add.f32 	%f287, %f286, 0f3FAAA993;
	add.f32 	%f399, %f287, 0f3FAAA993;
	add.s32 	%r170, %r170, 4;
	setp.ne.s32 	%p75, %r170, 0;
	@%p75 bra 	$L__BB0_87;
$L__BB0_88:
	setp.eq.s32 	%p76, %r52, 0;
	@%p76 bra 	$L__BB0_91;
	add.f32 	%f399, %f399, 0f3FAAA993;
	setp.eq.s32 	%p77, %r52, 1;
	@%p77 bra 	$L__BB0_91;
	add.f32 	%f288, %f399, 0f3FAAA993;
	setp.eq.s32 	%p78, %r52, 2;
	add.f32 	%f289, %f288, 0f3FAAA993;
	selp.f32 	%f399, %f288, %f289, %p78;
$L__BB0_91:
	setp.lt.s32 	%p79, %r2, 1;
	@%p79 bra 	$L__BB0_98;
	and.b32  	%r56, %r2, 3;
	setp.lt.u32 	%p80, %r3, 3;
	@%p80 bra 	$L__BB0_95;
	and.b32  	%r140, %r2, 2147483644;
	neg.s32 	%r171, %r140;
$L__BB0_94:
	add.f32 	%f291, %f399, 0f3FAAA993;
	add.f32 	%f292, %f291, 0f3FAAA993;
	add.f32 	%f293, %f292, 0f3FAAA993;
	add.f32 	%f399, %f293, 0f3FAAA993;
	add.s32 	%r171, %r171, 4;
	setp.ne.s32 	%p81, %r171, 0;
	@%p81 bra 	$L__BB0_94;
$L__BB0_95:
	setp.eq.s32 	%p82, %r56, 0;
	@%p82 bra 	$L__BB0_98;
	add.f32 	%f399, %f399, 0f3FAAA993;
	setp.eq.s32 	%p83, %r56, 1;
	@%p83 bra 	$L__BB0_98;
	add.f32 	%f294, %f399, 0f3FAAA993;
	setp.eq.s32 	%p84, %r56, 2;
	add.f32 	%f295, %f294, 0f3FAAA993;
	selp.f32 	%f399, %f294, %f295, %p84;
$L__BB0_98:
	setp.lt.s32 	%p85, %r2, 1;
	@%p85 bra 	$L__BB0_105;
	and.b32  	%r60, %r2, 3;
	setp.lt.u32 	%p86, %r3, 3;
	@%p86 bra 	$L__BB0_102;
	and.b32  	%r141, %r2, 2147483644;
	neg.s32 	%r172, %r141;
$L__BB0_101:
	add.f32 	%f297, %f399, 0f3FAAA993;
	add.f32 	%f298, %f297, 0f3FAAA993;
	add.f32 	%f299, %f298, 0f3FAAA993;
	add.f32 	%f399, %f299, 0f3FAAA993;
	add.s32 	%r172, %r172, 4;
	setp.ne.s32 	%p87, %r172, 0;
	@%p87 bra 	$L__BB0_101;
$L__BB0_102:
	setp.eq.s32 	%p88, %r60, 0;
	@%p88 bra 	$L__BB0_105;
	add.f32 	%f399, %f399, 0f3FAAA993;
	setp.eq.s32 	%p89, %r60, 1;
	@%p89 bra 	$L__BB0_105;
	add.f32 	%f300, %f399, 0f3FAAA993;
	setp.eq.s32 	%p90, %r60, 2;
	add.f32 	%f301, %f300, 0f3FAAA993;
	selp.f32 	%f399, %f300, %f301, %p90;
$L__BB0_105:
	setp.lt.s32 	%p91, %r2, 1;
	@%p91 bra 	$L__BB0_112;
	and.b32  	%r64, %r2, 3;
	setp.lt.u32 	%p92, %r3, 3;
	@%p92 bra 	$L__BB0_109;
	and.b32  	%r142, %r2, 2147483644;
	neg.s32 	%r173, %r142;
$L__BB0_108:
	add.f32 	%f303, %f399, 0f3FAAA993;
	add.f32 	%f304, %f303, 0f3FAAA993;
	add.f32 	%f305, %f304, 0f3FAAA993;
	add.f32 	%f399, %f305, 0f3FAAA993;
	add.s32 	%r173, %r173, 4;
	setp.ne.s32 	%p93, %r173, 0;
	@%p93 bra 	$L__BB0_108;
$L__BB0_109:
	setp.eq.s32 	%p94, %r64, 0;
	@%p94 bra 	$L__BB0_112;
	add.f32 	%f399, %f399, 0f3FAAA993;
	setp.eq.s32 	%p95, %r64, 1;
	@%p95 bra 	$L__BB0_112;
	add.f32 	%f306, %f399, 0f3FAAA993;
	setp.eq.s32 	%p96, %r64, 2;
	add.f32 	%f307, %f306, 0f3FAAA993;
	selp.f32 	%f399, %f306, %f307, %p96;
$L__BB0_112:
	setp.lt.s32 	%p97, %r2, 1;
	@%p97 bra 	$L__BB0_119;
	and.b32  	%r68, %r2, 3;
	setp.lt.u32 	%p98, %r3, 3;
	@%p98 bra 	$L__BB0_116;
	and.b32  	%r143, %r2, 2147483644;
	neg.s32 	%r174, %r143;
$L__BB0_115:
	add.f32 	%f309, %f399, 0f3FAAA993;
	add.f32 	%f310, %f309, 0f3FAAA993;
	add.f32 	%f311, %f310, 0f3FAAA993;
	add.f32 	%f399, %f311, 0f3FAAA993;
	add.s32 	%r174, %r174, 4;
	setp.ne.s32 	%p99, %r174, 0;
	@%p99 bra 	$L__BB0_115;
$L__BB0_116:
	setp.eq.s32 	%p100, %r68, 0;
	@%p100 bra 	$L__BB0_119;
	add.f32 	%f399, %f399, 0f3FAAA993;
	setp.eq.s32 	%p101, %r68, 1;
	@%p101 bra 	$L__BB0_119;
	add.f32 	%f312, %f399, 0f3FAAA993;
	setp.eq.s32 	%p102, %r68, 2;
	add.f32 	%f313, %f312, 0f3FAAA993;
	selp.f32 	%f399, %f312, %f313, %p102;
$L__BB0_119:
	setp.lt.s32 	%p103, %r2, 1;
	@%p103 bra 	$L__BB0_126;
	and.b32  	%r72, %r2, 3;
	setp.lt.u32 	%p104, %r3, 3;
	@%p104 bra 	$L__BB0_123;
	and.b32  	%r144, %r2, 2147483644;
	neg.s32 	%r175, %r144;
$L__BB0_122:
	add.f32 	%f315, %f399, 0f3FAAA993;
	add.f32 	%f316, %f315, 0f3FAAA993;
	add.f32 	%f317, %f316, 0f3FAAA993;
	add.f32 	%f399, %f317, 0f3FAAA993;
	add.s32 	%r175, %r175, 4;
	setp.ne.s32 	%p105, %r175, 0;
	@%p105 bra 	$L__BB0_122;
$L__BB0_123:
	setp.eq.s32 	%p106, %r72, 0;
	@%p106 bra 	$L__BB0_126;
	add.f32 	%f399, %f399, 0f3FAAA993;
	setp.eq.s32 	%p107, %r72, 1;
	@%p107 bra 	$L__BB0_126;
	add.f32 	%f318, %f399, 0f3FAAA993;
	setp.eq.s32 	%p108, %r72, 2;
	add.f32 	%f319, %f318, 0f3FAAA993;
	selp.f32 	%f399, %f318, %f319, %p108;
$L__BB0_126:
	setp.lt.s32 	%p109, %r2, 1;
	@%p109 bra 	$L__BB0_133;
	and.b32  	%r76, %r2, 3;
	setp.lt.u32 	%p110, %r3, 3;
	@%p110 bra 	$L__BB0_130;
	and.b32  	%r145, %r2, 2147483644;
	neg.s32 	%r176, %r145;
$L__BB0_129:
	add.f32 	%f321, %f399, 0f3FAAA993;
	add.f32 	%f322, %f321, 0f3FAAA993;
	add.f32 	%f323, %f322, 0f3FAAA993;
	add.f32 	%f399, %f323, 0f3FAAA993;
	add.s32 	%r176, %r176, 4;
	setp.ne.s32 	%p111, %r176, 0;
	@%p111 bra 	$L__BB0_129;
$L__BB0_130:
	setp.eq.s32 	%p112, %r76, 0;
	@%p112 bra 	$L__BB0_133;
	add.f32 	%f399, %f399, 0f3FAAA993;
	setp.eq.s32 	%p113, %r76, 1;
	@%p113 bra 	$L__BB0_133;
	add.f32 	%f324, %f399, 0f3FAAA993;
	setp.eq.s32 	%p114, %r76, 2;
	add.f32 	%f325, %f324, 0f3FAAA993;
	selp.f32 	%f399, %f324, %f325, %p114;
$L__BB0_133:
	setp.lt.s32 	%p115, %r2, 1;
	@%p115 bra 	$L__BB0_140;
	and.b32  	%r80, %r2, 3;
	setp.lt.u32 	%p116, %r3, 3;
	@%p116 bra 	$L__BB0_137;
	and.b32  	%r146, %r2, 2147483644;
	neg.s32 	%r177, %r146;
$L__BB0_136:
	add.f32 	%f327, %f399, 0f3FAAA993;
	add.f32 	%f328, %f327, 0f3FAAA993;
	add.f32 	%f329, %f328, 0f3FAAA993;
	add.f32 	%f399, %f329, 0f3FAAA993;
	add.s32 	%r177, %r177, 4;
	setp.ne.s32 	%p117, %r177, 0;
	@%p117 bra 	$L__BB0_136;
$L__BB0_137:
	setp.eq.s32 	%p118, %r80, 0;
	@%p118 bra 	$L__BB0_140;
	add.f32 	%f399, %f399, 0f3FAAA993;
	setp.eq.s32 	%p119, %r80, 1;
	@%p119 bra 	$L__BB0_140;
	add.f32 	%f330, %f399, 0f3FAAA993;
	setp.eq.s32 	%p120, %r80, 2;
	add.f32 	%f331, %f330, 0f3FAAA993;
	selp.f32 	%f399, %f330, %f331, %p120;
$L__BB0_140:
	setp.lt.s32 	%p121, %r2, 1;
	@%p121 bra 	$L__BB0_147;
	and.b32  	%r84, %r2, 3;
	setp.lt.u32 	%p122, %r3, 3;
	@%p122 bra 	$L__BB0_144;
	and.b32  	%r147, %r2, 2147483644;
	neg.s32 	%r178, %r147;
$L__BB0_143:
	add.f32 	%f333, %f399, 0f3FAAA993;
	add.f32 	%f334, %f333, 0f3FAAA993;
	add.f32 	%f335, %f334, 0f3FAAA993;
	add.f32 	%f399, %f335, 0f3FAAA993;
	add.s32 	%r178, %r178, 4;
	setp.ne.s32 	%p123, %r178, 0;
	@%p123 bra 	$L__BB0_143;
$L__BB0_144:
	setp.eq.s32 	%p124, %r84, 0;
	@%p124 bra 	$L__BB0_147;
	add.f32 	%f399, %f399, 0f3FAAA993;
	setp.eq.s32 	%p125, %r84, 1;
	@%p125 bra 	$L__BB0_147;
	add.f32 	%f336, %f399, 0f3FAAA993;
	setp.eq.s32 	%p126, %r84, 2;
	add.f32 	%f337, %f336, 0f3FAAA993;
	selp.f32 	%f399, %f336, %f337, %p126;
$L__BB0_147:
	setp.lt.s32 	%p127, %r2, 1;
	@%p127 bra 	$L__BB0_154;
	and.b32  	%r88, %r2, 3;
	setp.lt.u32 	%p128, %r3, 3;
	@%p128 bra 	$L__BB0_151;
	and.b32  	%r148, %r2, 2147483644;
	neg.s32 	%r179, %r148;
$L__BB0_150:
	add.f32 	%f339, %f399, 0f3FAAA993;
	add.f32 	%f340, %f339, 0f3FAAA993;
	add.f32 	%f341, %f340, 0f3FAAA993;
	add.f32 	%f399, %f341, 0f3FAAA993;
	add.s32 	%r179, %r179, 4;
	setp.ne.s32 	%p129, %r179, 0;
	@%p129 bra 	$L__BB0_150;
$L__BB0_151:
	setp.eq.s32 	%p130, %r88, 0;
	@%p130 bra 	$L__BB0_154;
	add.f32 	%f399, %f399, 0f3FAAA993;
	setp.eq.s32 	%p131, %r88, 1;
	@%p131 bra 	$L__BB0_154;
	add.f32 	%f342, %f399, 0f3FAAA993;
	setp.eq.s32 	%p132, %r88, 2;
	add.f32 	%f343, %f342, 0f3FAAA993;
	selp.f32 	%f399, %f342, %f343, %p132;
$L__BB0_154:
	setp.lt.s32 	%p133, %r2, 1;
	@%p133 bra 	$L__BB0_161;
	and.b32  	%r92, %r2, 3;
	setp.lt.u32 	%p134, %r3, 3;
	@%p134 bra 	$L__BB0_158;
	and.b32  	%r149, %r2, 2147483644;
	neg.s32 	%r180, %r149;
$L__BB0_157:
	add.f32 	%f345, %f399, 0f3FAAA993;
	add.f32 	%f346, %f345, 0f3FAAA993;
	add.f32 	%f347, %f346, 0f3FAAA993;
	add.f32 	%f399, %f347, 0f3FAAA993;
	add.s32 	%r180, %r180, 4;
	setp.ne.s32 	%p135, %r180, 0;
	@%p135 bra 	$L__BB0_157;
$L__BB0_158:
	setp.eq.s32 	%p136, %r92, 0;
	@%p136 bra 	$L__BB0_161;
	add.f32 	%f399, %f399, 0f3FAAA993;
	setp.eq.s32 	%p137, %r92, 1;
	@%p137 bra 	$L__BB0_161;
	add.f32 	%f348, %f399, 0f3FAAA993;
	setp.eq.s32 	%p138, %r92, 2;
	add.f32 	%f349, %f348, 0f3FAAA993;
	selp.f32 	%f399, %f348, %f349, %p138;
$L__BB0_161:
	setp.lt.s32 	%p139, %r2, 1;
	@%p139 bra 	$L__BB0_168;
	and.b32  	%r96, %r2, 3;
	setp.lt.u32 	%p140, %r3, 3;
	@%p140 bra 	$L__BB0_165;
	and.b32  	%r150, %r2, 2147483644;
	neg.s32 	%r181, %r150;
$L__BB0_164:
	add.f32 	%f351, %f399, 0f3FAAA993;
	add.f32 	%f352, %f351, 0f3FAAA993;
	add.f32 	%f353, %f352, 0f3FAAA993;
	add.f32 	%f399, %f353, 0f3FAAA993;
	add.s32 	%r181, %r181, 4;
	setp.ne.s32 	%p141, %r181, 0;
	@%p141 bra 	$L__BB0_164;
$L__BB0_165:
	setp.eq.s32 	%p142, %r96, 0;
	@%p142 bra 	$L__BB0_168;
	add.f32 	%f399, %f399, 0f3FAAA993;
	setp.eq.s32 	%p143, %r96, 1;
	@%p143 bra 	$L__BB0_168;
	add.f32 	%f354, %f399, 0f3FAAA993;
	setp.eq.s32 	%p144, %r96, 2;
	add.f32 	%f355, %f354, 0f3FAAA993;
	selp.f32 	%f399, %f354, %f355, %p144;
$L__BB0_168:
	setp.lt.s32 	%p145, %r2, 1;
	@%p145 bra 	$L__BB0_175;
	and.b32  	%r100, %r2, 3;
	setp.lt.u32 	%p146, %r3, 3;
	@%p146 bra 	$L__BB0_172;
	and.b32  	%r151, %r2, 2147483644;
	neg.s32 	%r182, %r151;
$L__BB0_171:
	add.f32 	%f357, %f399, 0f3FAAA993;
	add.f32 	%f358, %f357, 0f3FAAA993;
	add.f32 	%f359, %f358, 0f3FAAA993;
	add.f32 	%f399, %f359, 0f3FAAA993;
	add.s32 	%r182, %r182, 4;
	setp.ne.s32 	%p147, %r182, 0;
	@%p147 bra 	$L__BB0_171;
$L__BB0_172:
	setp.eq.s32 	%p148, %r100, 0;
	@%p148 bra 	$L__BB0_175;
	add.f32 	%f399, %f399, 0f3FAAA993;
	setp.eq.s32 	%p149, %r100, 1;
	@%p149 bra 	$L__BB0_175;
	add.f32 	%f360, %f399, 0f3FAAA993;
	setp.eq.s32 	%p150, %r100, 2;
	add.f32 	%f361, %f360, 0f3FAAA993;
	selp.f32 	%f399, %f360, %f361, %p150;
$L__BB0_175:
	setp.lt.s32 	%p151, %r2, 1;
	@%p151 bra 	$L__BB0_182;
	and.b32  	%r104, %r2, 3;
	setp.lt.u32 	%p152, %r3, 3;
	@%p152 bra 	$L__BB0_179;
	and.b32  	%r152, %r2, 2147483644;
	neg.s32 	%r183, %r152;
$L__BB0_178:
	add.f32 	%f363, %f399, 0f3FAAA993;
	add.f32 	%f364, %f363, 0f3FAAA993;
	add.f32 	%f365, %f364, 0f3FAAA993;
	add.f32 	%f399, %f365, 0f3FAAA993;
	add.s32 	%r183, %r183, 4;
	setp.ne.s32 	%p153, %r183, 0;
	@%p153 bra 	$L__BB0_178;
$L__BB0_179:
	setp.eq.s32 	%p154, %r104, 0;
	@%p154 bra 	$L__BB0_182;
	add.f32 	%f399, %f399, 0f3FAAA993;
	setp.eq.s32 	%p155, %r104, 1;
	@%p155 bra 	$L__BB0_182;
	add.f32 	%f366, %f399, 0f3FAAA993;
	setp.eq.s32 	%p156, %r104, 2;
	add.f32 	%f367, %f366, 0f3FAAA993;
	selp.f32 	%f399, %f366, %f367, %p156;
$L__BB0_182:
	setp.lt.s32 	%p157, %r2, 1;
	@%p157 bra 	$L__BB0_189;
	and.b32  	%r108, %r2, 3;
	setp.lt.u32 	%p158, %r3, 3;
	@%p158 bra 	$L__BB0_186;
	and.b32  	%r153, %r2, 2147483644;
	neg.s32 	%r184, %r153;
$L__BB0_185:
	add.f32 	%f369, %f399, 0f3FAAA993;
	add.f32 	%f370, %f369, 0f3FAAA993;
	add.f32 	%f371, %f370, 0f3FAAA993;
	add.f32 	%f399, %f371, 0f3FAAA993;
	add.s32 	%r184, %r184, 4;
	setp.ne.s32 	%p159, %r184, 0;
	@%p159 bra 	$L__BB0_185;
$L__BB0_186:
	setp.eq.s32 	%p160, %r108, 0;
	@%p160 bra 	$L__BB0_189;
	add.f32 	%f399, %f399, 0f3FAAA993;
	setp.eq.s32 	%p161, %r108, 1;
	@%p161 bra 	$L__BB0_189;
	add.f32 	%f372, %f399, 0f3FAAA993;
	setp.eq.s32 	%p162, %r108, 2;
	add.f32 	%f373, %f372, 0f3FAAA993;
	selp.f32 	%f399, %f372, %f373, %p162;
$L__BB0_189:
	setp.lt.s32 	%p163, %r2, 1;
	@%p163 bra 	$L__BB0_196;
	and.b32  	%r112, %r2, 3;
	setp.lt.u32 	%p164, %r3, 3;
	@%p164 bra 	$L__BB0_193;
	and.b32  	%r154, %r2, 2147483644;
	neg.s32 	%r185, %r154;
$L__BB0_192:
	add.f32 	%f375, %f399, 0f3FAAA993;
	add.f32 	%f376, %f375, 0f3FAAA993;
	add.f32 	%f377, %f376, 0f3FAAA993;
	add.f32 	%f399, %f377, 0f3FAAA993;
	add.s32 	%r185, %r185, 4;
	setp.ne.s32 	%p165, %r185, 0;
	@%p165 bra 	$L__BB0_192;
$L__BB0_193:
	setp.eq.s32 	%p166, %r112, 0;
	@%p166 bra 	$L__BB0_196;
	add.f32 	%f399, %f399, 0f3FAAA993;
	setp.eq.s32 	%p167, %r112, 1;
	@%p167 bra 	$L__BB0_196;
	add.f32 	%f378, %f399, 0f3FAAA993;
	setp.eq.s32 	%p168, %r112, 2;
	add.f32 	%f379, %f378, 0f3FAAA993;
	selp.f32 	%f399, %f378, %f379, %p168;
$L__BB0_196:
	setp.lt.s32 	%p169, %r2, 1;
	@%p169 bra 	$L__BB0_203;
	and.b32  	%r116, %r2, 3;
	setp.lt.u32 	%p170, %r3, 3;
	@%p170 bra 	$L__BB0_200;
	and.b32  	%r155, %r2, 2147483644;
	neg.s32 	%r186, %r155;
$L__BB0_199:
	add.f32 	%f381, %f399, 0f3FAAA993;
	add.f32 	%f382, %f381, 0f3FAAA993;
	add.f32 	%f383, %f382, 0f3FAAA993;
	add.f32 	%f399, %f383, 0f3FAAA993;
	add.s32 	%r186, %r186, 4;
	setp.ne.s32 	%p171, %r186, 0;
	@%p171 bra 	$L__BB0_199;
$L__BB0_200:
	setp.eq.s32 	%p172, %r116, 0;
	@%p172 bra 	$L__BB0_203;
	add.f32 	%f399, %f399, 0f3FAAA993;
	setp.eq.s32 	%p173, %r116, 1;
	@%p173 bra 	$L__BB0_203;
	add.f32 	%f384, %f399, 0f3FAAA993;
	setp.eq.s32 	%p174, %r116, 2;
	add.f32 	%f385, %f384, 0f3FAAA993;
	selp.f32 	%f399, %f384, %f385, %p174;
$L__BB0_203:
	setp.lt.s32 	%p175, %r2, 1;
	@%p175 bra 	$L__BB0_210;
	and.b32  	%r120, %r2, 3;
	setp.lt.u32 	%p176, %r3, 3;
	@%p176 bra 	$L__BB0_207;
	and.b32  	%r156, %r2, 2147483644;
	neg.s32 	%r187, %r156;
$L__BB0_206:
	add.f32 	%f387, %f399, 0f3FAAA993;
	add.f32 	%f388, %f387, 0f3FAAA993;
	add.f32 	%f389, %f388, 0f3FAAA993;
	add.f32 	%f399, %f389, 0f3FAAA993;
	add.s32 	%r187, %r187, 4;
	setp.ne.s32 	%p177, %r187, 0;
	@%p177 bra 	$L__BB0_206;
$L__BB0_207:
	setp.eq.s32 	%p178, %r120, 0;
	@%p178 bra 	$L__BB0_210;
	add.f32 	%f399, %f399, 0f3FAAA993;
	setp.eq.s32 	%p179, %r120, 1;
	@%p179 bra 	$L__BB0_210;
	add.f32 	%f390, %f399, 0f3FAAA993;
	setp.eq.s32 	%p180, %r120, 2;
	add.f32 	%f391, %f390, 0f3FAAA993;
	selp.f32 	%f399, %f390, %f391, %p180;
$L__BB0_210:
	cvta.to.global.u64 	%rd13, %rd3;
	// begin inline asm
	mov.u64 	%rd12, %clock64;
	// end inline asm
	bar.sync 	0;
	st.global.f32 	[%rd1], %f399;
	shl.b32 	%r157, %r1, 1;
	mul.wide.s32 	%rd14, %r157, 8;
	add.s64 	%rd15, %rd13, %rd14;
	st.global.u64 	[%rd15], %rd11;
	st.global.u64 	[%rd15+8], %rd12;
	ret;

}


// ===== COMPILED SASS (sm_100) =====

	.target	sm_100

	.elftype	@"ET_EXEC"


//--------------------- .note.nv.tkinfo           --------------------------
	.section	.note.nv.tkinfo,"",@"SHT_NOTE"
	.sectionflags	@"SHF_NOTE_NV_TKINFO"
	.tkinfo
        /*0018*/ 	.word	0x00000002
        /*0030*/ 	.string	""
        /*0030*/ 	.string	"ptxas"
        /*0030*/ 	.string	"Cuda compilation tools, release 13.0, V13.0.88"
        /*0030*/ 	.string	"Build cuda_13.0.r13.0/compiler.36424714_0"
        /*0030*/ 	.string	"-arch sm_100 -m 64 "



//--------------------- .note.nv.cuinfo           --------------------------
	.section	.note.nv.cuinfo,"",@"SHT_NOTE"
	.sectionflags	@"SHF_NOTE_NV_CUINFO"
        /*0018*/ 	.short	0x0002
        /*001a*/ 	.short	0x0064
        /*001c*/ 	.short	0x0082
	.zero		2


//--------------------- .nv.info                  --------------------------
	.section	.nv.info,"",@"SHT_CUDA_INFO"
	.align	4


	//----- nvinfo : EIATTR_REGCOUNT
	.align		4
        /*0000*/ 	.byte	0x04, 0x2f
        /*0002*/ 	.short	(.L_1 - .L_0)
	.align		4
.L_0:
        /*0004*/ 	.word	index@(_Z11single_loopPiPfPx)
        /*0008*/ 	.word	0x00000010


	//----- nvinfo : EIATTR_FRAME_SIZE
	.align		4
.L_1:
        /*000c*/ 	.byte	0x04, 0x11
        /*000e*/ 	.short	(.L_3 - .L_2)
	.align		4
.L_2:
        /*0010*/ 	.word	index@(_Z11single_loopPiPfPx)
        /*0014*/ 	.word	0x00000000


	//----- nvinfo : EIATTR_MIN_STACK_SIZE
	.align		4
.L_3:
        /*0018*/ 	.byte	0x04, 0x12
        /*001a*/ 	.short	(.L_5 - .L_4)
	.align		4
.L_4:
        /*001c*/ 	.word	index@(_Z11single_loopPiPfPx)
        /*0020*/ 	.word	0x00000000
.L_5:


//--------------------- .nv.compat                --------------------------
	.section	.nv.compat,"",@"SHT_CUDA_COMPAT_INFO"
	.align	4
        /*0000*/ 	.byte	0x02, 0x09, 0x00, 0x00, 0x02, 0x02, 0x01, 0x00, 0x02, 0x05, 0x05, 0x00, 0x03, 0x07, 0x01, 0x01
        /*0010*/ 	.byte	0x02, 0x03, 0x00, 0x00, 0x02, 0x06, 0x01, 0x00, 0x04, 0x0b, 0x08, 0x00, 0x09, 0x00, 0x00, 0x00
        /*0020*/ 	.byte	0x00, 0x00, 0x00, 0x00


//--------------------- .nv.info._Z11single_loopPiPfPx --------------------------
	.section	.nv.info._Z11single_loopPiPfPx,"",@"SHT_CUDA_INFO"
	.sectionflags	@""
	.align	4


	//----- nvinfo : EIATTR_CUDA_API_VERSION
	.align		4
        /*0000*/ 	.byte	0x04, 0x37
        /*0002*/ 	.short	(.L_7 - .L_6)
.L_6:
        /*0004*/ 	.word	0x00000082


	//----- nvinfo : EIATTR_KPARAM_INFO
	.align		4
.L_7:
        /*0008*/ 	.byte	0x04, 0x17
        /*000a*/ 	.short	(.L_9 - .L_8)
.L_8:
        /*000c*/ 	.word	0x00000000
        /*0010*/ 	.short	0x0002
        /*0012*/ 	.short	0x0010
        /*0014*/ 	.byte	0x00, 0xf5, 0x21, 0x00


	//----- nvinfo : EIATTR_KPARAM_INFO
	.align		4
.L_9:
        /*0018*/ 	.byte	0x04, 0x17
        /*001a*/ 	.short	(.L_11 - .L_10)
.L_10:
        /*001c*/ 	.word	0x00000000
        /*0020*/ 	.short	0x0001
        /*0022*/ 	.short	0x0008
        /*0024*/ 	.byte	0x00, 0xf5, 0x21, 0x00


	//----- nvinfo : EIATTR_KPARAM_INFO
	.align		4
.L_11:
        /*0028*/ 	.byte	0x04, 0x17
        /*002a*/ 	.short	(.L_13 - .L_12)
.L_12:
        /*002c*/ 	.word	0x00000000
        /*0030*/ 	.short	0x0000
        /*0032*/ 	.short	0x0000
        /*0034*/ 	.byte	0x00, 0xf5, 0x21, 0x00


	//----- nvinfo : EIATTR_SPARSE_MMA_MASK
	.align		4
.L_13:
        /*0038*/ 	.byte	0x03, 0x50
        /*003a*/ 	.short	0x0000


	//----- nvinfo : EIATTR_MAXREG_COUNT
	.align		4
        /*003c*/ 	.byte	0x03, 0x1b
        /*003e*/ 	.short	0x00ff


	//----- nvinfo : EIATTR_NUM_BARRIERS
	.align		4
        /*0040*/ 	.byte	0x02, 0x4c
        /*0042*/ 	.byte	0x01
	.zero		1


	//----- nvinfo : EIATTR_MERCURY_ISA_VERSION
	.align		4
        /*0044*/ 	.byte	0x03, 0x5f
        /*0046*/ 	.short	0x0101


	//----- nvinfo : EIATTR_VRC_CTA_INIT_COUNT
	.align		4
        /*0048*/ 	.byte	0x02, 0x4a
	.zero		1
	.zero		1


	//----- nvinfo : EIATTR_EXIT_INSTR_OFFSETS
	.align		4
        /*004c*/ 	.byte	0x04, 0x1c
        /*004e*/ 	.short	(.L_15 - .L_14)


	//   ....[0]....
.L_14:
        /*0050*/ 	.word	0x00008540


	//----- nvinfo : EIATTR_CRS_STACK_SIZE
	.align		4
.L_15:
        /*0054*/ 	.byte	0x04, 0x1e
        /*0056*/ 	.short	(.L_17 - .L_16)
.L_16:
        /*0058*/ 	.word	0x00000000


	//----- nvinfo : EIATTR_CBANK_PARAM_SIZE
	.align		4
.L_17:
        /*005c*/ 	.byte	0x03, 0x19
        /*005e*/ 	.short	0x0018


	//----- nvinfo : EIATTR_PARAM_CBANK
	.align		4
        /*0060*/ 	.byte	0x04, 0x0a
        /*0062*/ 	.short	(.L_19 - .L_18)
	.align		4
.L_18:
        /*0064*/ 	.word	index@(.nv.constant0._Z11single_loopPiPfPx)
        /*0068*/ 	.short	0x0380
        /*006a*/ 	.short	0x0018


	//----- nvinfo : EIATTR_SW_WAR
	.align		4
.L_19:
        /*006c*/ 	.byte	0x04, 0x36
        /*006e*/ 	.short	(.L_21 - .L_20)
.L_20:
        /*0070*/ 	.word	0x00000008
.L_21:


//--------------------- .nv.callgraph             --------------------------
	.section	.nv.callgraph,"",@"SHT_CUDA_CALLGRAPH"
	.align	4
	.sectionentsize	8
	.align		4
        /*0000*/ 	.word	0x00000000
	.align		4
        /*0004*/ 	.word	0xffffffff
	.align		4
        /*0008*/ 	.word	0x00000000
	.align		4
        /*000c*/ 	.word	0xfffffffe
	.align		4
        /*0010*/ 	.word	0x00000000
	.align		4
        /*0014*/ 	.word	0xfffffffd
	.align		4
        /*0018*/ 	.word	0x00000000
	.align		4
        /*001c*/ 	.word	0xfffffffc


//--------------------- .text._Z11single_loopPiPfPx --------------------------
	.section	.text._Z11single_loopPiPfPx,"ax",@progbits
	.align	128
        .global         _Z11single_loopPiPfPx
        .type           _Z11single_loopPiPfPx,@function
        .size           _Z11single_loopPiPfPx,(.L_x_303 - _Z11single_loopPiPfPx)
        .other          _Z11single_loopPiPfPx,@"STO_CUDA_ENTRY STV_DEFAULT"
_Z11single_loopPiPfPx:
.text._Z11single_loopPiPfPx:
[----:B------:R-:W-:Y:S01]  /*0000*/  LDC R1, c[0x0][0x37c] ;  /* 0x0000df00ff017b82 */ /* 0x000fe20000000800 */
[----:B------:R-:W0:Y:S07]  /*0010*/  S2R R5, SR_TID.X ;  /* 0x0000000000057919 */ /* 0x000e2e0000002100 */
[----:B------:R-:W0:Y:S01]  /*0020*/  LDC.64 R8, c[0x0][0x380] ;  /* 0x0000e000ff087b82 */ /* 0x000e220000000a00 */
[----:B------:R-:W1:Y:S01]  /*0030*/  LDCU.64 UR4, c[0x0][0x358] ;  /* 0x00006b00ff0477ac */ /* 0x000e620008000a00 */
[----:B------:R-:W2:Y:S01]  /*0040*/  S2R R6, SR_CTAID.X ;  /* 0x0000000000067919 */ /* 0x000ea20000002500 */
[----:B------:R-:W2:Y:S05]  /*0050*/  LDCU UR6, c[0x0][0x360] ;  /* 0x00006c00ff0677ac */ /* 0x000eaa0008000800 */
[----:B------:R-:W3:Y:S01]  /*0060*/  LDC.64 R2, c[0x0][0x388] ;  /* 0x0000e200ff027b82 */ /* 0x000ee20000000a00 */
[----:B0-----:R-:W-:-:S06]  /*0070*/  IMAD.WIDE.U32 R8, R5, 0x4, R8 ;  /* 0x0000000405087825 */ /* 0x001fcc00078e0008 */
[----:B-1----:R-:W4:Y:S01]  /*0080*/  LDG.E R8, desc[UR4][R8.64] ;  /* 0x0000000408087981 */ /* 0x002f22000c1e1900 */
[----:B--2---:R-:W-:-:S04]  /*0090*/  IMAD R6, R6, UR6, R5 ;  /* 0x0000000606067c24 */ /* 0x004fc8000f8e0205 */
[----:B---3--:R-:W-:-:S05]  /*00a0*/  IMAD.WIDE R2, R6, 0x4, R2 ;  /* 0x0000000406027825 */ /* 0x008fca00078e0202 */
[----:B------:R0:W5:Y:S01]  /*00b0*/  LDG.E R7, desc[UR4][R2.64] ;  /* 0x0000000402077981 */ /* 0x000162000c1e1900 */
[----:B------:R-:W-:Y:S01]  /*00c0*/  BSSY.RECONVERGENT B0, `(.L_x_0) ;  /* 0x000008c000007945 */ /* 0x000fe20003800200 */
[C---:B----4-:R-:W-:Y:S02]  /*00d0*/  ISETP.GE.AND P1, PT, R8.reuse, 0x1, PT ;  /* 0x000000010800780c */ /* 0x050fe40003f26270 */
[----:B------:R-:W-:-:S11]  /*00e0*/  IADD3 R0, PT, PT, R8, -0x1, RZ ;  /* 0xffffffff08007810 */ /* 0x000fd60007ffe0ff */
[----:B0-----:R-:W-:Y:S05]  /*00f0*/  @!P1 BRA `(.L_x_1) ;  /* 0x0000000800209947 */ /* 0x001fea0003800000 */
[----:B------:R-:W-:Y:S01]  /*0100*/  ISETP.GE.U32.AND P0, PT, R0, 0x3, PT ;  /* 0x000000030000780c */ /* 0x000fe20003f06070 */
[----:B------:R-:W-:Y:S01]  /*0110*/  BSSY.RECONVERGENT B1, `(.L_x_2) ;  /* 0x0000039000017945 */ /* 0x000fe20003800200 */
[----:B------:R-:W-:-:S11]  /*0120*/  LOP3.LUT R5, R8, 0x3, RZ, 0xc0, !PT ;  /* 0x0000000308057812 */ /* 0x000fd600078ec0ff */
[----:B------:R-:W-:Y:S05]  /*0130*/  @!P0 BRA `(.L_x_3) ;  /* 0x0000000000d88947 */ /* 0x000fea0003800000 */
[----:B------:R-:W-:-:S04]  /*0140*/  LOP3.LUT R4, R8, 0x7ffffffc, RZ, 0xc0, !PT ;  /* 0x7ffffffc08047812 */ /* 0x000fc800078ec0ff */
[----:B------:R-:W-:-:S04]  /*0150*/  IADD3 R4, PT, PT, -R4, RZ, RZ ;  /* 0x000000ff04047210 */ /* 0x000fc80007ffe1ff */
[----:B------:R-:W-:-:S13]  /*0160*/  ISETP.GE.AND P0, PT, R4, RZ, PT ;  /* 0x000000ff0400720c */ /* 0x000fda0003f06270 */
[----:B------:R-:W-:Y:S05]  /*0170*/  @P0 BRA `(.L_x_4) ;  /* 0x0000000000ac0947 */ /* 0x000fea0003800000 */
[----:B------:R-:W-:Y:S01]  /*0180*/  IADD3 R9, PT, PT, -R4, RZ, RZ ;  /* 0x000000ff04097210 */ /* 0x000fe20007ffe1ff */
[----:B------:R-:W-:Y:S01]  /*0190*/  BSSY.RECONVERGENT B2, `(.L_x_5) ;  /* 0x0000018000027945 */ /* 0x000fe20003800200 */
[----:B------:R-:W-:Y:S02]  /*01a0*/  PLOP3.LUT P0, PT, PT, PT, PT, 0x80, 0x8 ;  /* 0x000000000008781c */ /* 0x000fe40003f0f070 */
[----:B------:R-:W-:-:S13]  /*01b0*/  ISETP.GT.AND P2, PT, R9, 0xc, PT ;  /* 0x0000000c0900780c */ /* 0x000fda0003f44270 */
[----:B------:R-:W-:Y:S05]  /*01c0*/  @!P2 BRA `(.L_x_6) ;  /* 0x000000000050a947 */ /* 0x000fea0003800000 */
[----:B------:R-:W-:-:S13]  /*01d0*/  PLOP3.LUT P0, PT, PT, PT, PT, 0x8, 0x80 ;  /* 0x000000000080781c */ /* 0x000fda0003f0e170 */
.L_x_7:
[----:B-----5:R-:W-:Y:S01]  /*01e0*/  FADD R7, R7, 1.3332999944686889648 ;  /* 0x3faaa99307077421 */ /* 0x020fe20000000000 */
[----:B------:R-:W-:-:S03]  /*01f0*/  IADD3 R4, PT, PT, R4, 0x10, RZ ;  /* 0x0000001004047810 */ /* 0x000fc60007ffe0ff */
[----:B------:R-:W-:Y:S01]  /*0200*/  FADD R7, R7, 1.3332999944686889648 ;  /* 0x3faaa99307077421 */ /* 0x000fe20000000000 */
[----:B------:R-:W-:-:S03]  /*0210*/  ISETP.GE.AND P2, PT, R4, -0xc, PT ;  /* 0xfffffff40400780c */ /* 0x000fc60003f46270 */
[----:B------:R-:W-:-:S04]  /*0220*/  FADD R7, R7, 1.3332999944686889648 ;  /* 0x3faaa99307077421 */ /* 0x000fc80000000000 */
        /* <DEDUP_REMOVED lines=12> */
[----:B------:R-:W-:Y:S01]  /*02f0*/  FADD R7, R7, 1.3332999944686889648 ;  /* 0x3faaa99307077421 */ /* 0x000fe20000000000 */
[----:B------:R-:W-:Y:S06]  /*0300*/  @!P2 BRA `(.L_x_7) ;  /* 0xfffffffc00b4a947 */ /* 0x000fec000383ffff */
.L_x_6:
[----:B------:R-:W-:Y:S05]  /*0310*/  BSYNC.RECONVERGENT B2 ;  /* 0x0000000000027941 */ /* 0x000fea0003800200 */
.L_x_5:
[----:B------:R-:W-:Y:S01]  /*0320*/  IADD3 R9, PT, PT, -R4, RZ, RZ ;  /* 0x000000ff04097210 */ /* 0x000fe20007ffe1ff */
[----:B------:R-:W-:Y:S03]  /*0330*/  BSSY.RECONVERGENT B2, `(.L_x_8) ;  /* 0x000000d000027945 */ /* 0x000fe60003800200 */
[----:B------:R-:W-:-:S13]  /*0340*/  ISETP.GT.AND P2, PT, R9, 0x4, PT ;  /* 0x000000040900780c */ /* 0x000fda0003f44270 */
[----:B------:R-:W-:Y:S05]  /*0350*/  @!P2 BRA `(.L_x_9) ;  /* 0x000000000028a947 */ /* 0x000fea0003800000 */
[----:B-----5:R-:W-:Y:S01]  /*0360*/  FADD R7, R7, 1.3332999944686889648 ;  /* 0x3faaa99307077421 */ /* 0x020fe20000000000 */
[----:B------:R-:W-:Y:S02]  /*0370*/  PLOP3.LUT P0, PT, PT, PT, PT, 0x8, 0x80 ;  /* 0x000000000080781c */ /* 0x000fe40003f0e170 */
[----:B------:R-:W-:Y:S01]  /*0380*/  IADD3 R4, PT, PT, R4, 0x8, RZ ;  /* 0x0000000804047810 */ /* 0x000fe20007ffe0ff */
[----:B------:R-:W-:-:S04]  /*0390*/  FADD R7, R7, 1.3332999944686889648 ;  /* 0x3faaa99307077421 */ /* 0x000fc80000000000 */
[----:B------:R-:W-:-:S04]  /*03a0*/  FADD R7, R7, 1.3332999944686889648 ;  /* 0x3faaa99307077421 */ /* 0x000fc80000000000 */
[----:B------:R-:W-:-:S04]  /*03b0*/  FADD R7, R7, 1.3332999944686889648 ;  /* 0x3faaa99307077421 */ /* 0x000fc80000000000 */
[----:B------:R-:W-:-:S04]  /*03c0*/  FADD R7, R7, 1.3332999944686889648 ;  /* 0x3faaa99307077421 */ /* 0x000fc80000000000 */
[----:B------:R-:W-:-:S04]  /*03d0*/  FADD R7, R7, 1.3332999944686889648 ;  /* 0x3faaa99307077421 */ /* 0x000fc80000000000 */
[----:B------:R-:W-:-:S04]  /*03e0*/  FADD R7, R7, 1.3332999944686889648 ;  /* 0x3faaa99307077421 */ /* 0x000fc80000000000 */
[----:B------:R-:W-:-:S07]  /*03f0*/  FADD R7, R7, 1.3332999944686889648 ;  /* 0x3faaa99307077421 */ /* 0x000fce0000000000 */
.L_x_9:
[----:B------:R-:W-:Y:S05]  /*0400*/  BSYNC.RECONVERGENT B2 ;  /* 0x0000000000027941 */ /* 0x000fea0003800200 */
.L_x_8:
[----:B------:R-:W-:-:S13]  /*0410*/  ISETP.NE.OR P0, PT, R4, RZ, P0 ;  /* 0x000000ff0400720c */ /* 0x000fda0000705670 */
[----:B------:R-:W-:Y:S05]  /*0420*/  @!P0 BRA `(.L_x_3) ;  /* 0x00000000001c8947 */ /* 0x000fea0003800000 */
.L_x_4:
[----:B------:R-:W-:Y:S01]  /*0430*/  IADD3 R4, PT, PT, R4, 0x4, RZ ;  /* 0x0000000404047810 */ /* 0x000fe20007ffe0ff */
[----:B-----5:R-:W-:-:S03]  /*0440*/  FADD R7, R7, 1.3332999944686889648 ;  /* 0x3faaa99307077421 */ /* 0x020fc60000000000 */
[----:B------:R-:W-:Y:S01]  /*0450*/  ISETP.NE.AND P0, PT, R4, RZ, PT ;  /* 0x000000ff0400720c */ /* 0x000fe20003f05270 */
[----:B------:R-:W-:-:S04]  /*0460*/  FADD R7, R7, 1.3332999944686889648 ;  /* 0x3faaa99307077421 */ /* 0x000fc80000000000 */
[----:B------:R-:W-:-:S04]  /*0470*/  FADD R7, R7, 1.3332999944686889648 ;  /* 0x3faaa99307077421 */ /* 0x000fc80000000000 */
[----:B------:R-:W-:-:S04]  /*0480*/  FADD R7, R7, 1.3332999944686889648 ;  /* 0x3faaa99307077421 */ /* 0x000fc80000000000 */
[----:B------:R-:W-:Y:S05]  /*0490*/  @P0 BRA `(.L_x_4) ;  /* 0xfffffffc00e40947 */ /* 0x000fea000383ffff */
.L_x_3:
[----:B------:R-:W-:Y:S05]  /*04a0*/  BSYNC.RECONVERGENT B1 ;  /* 0x0000000000017941 */ /* 0x000fea0003800200 */
.L_x_2:
[----:B------:R-:W-:Y:S01]  /*04b0*/  ISETP.NE.AND P2, PT, R5, RZ, PT ;  /* 0x000000ff0500720c */ /* 0x000fe20003f45270 */
[----:B------:R-:W-:Y:S01]  /*04c0*/  BSSY.RECONVERGENT B1, `(.L_x_10) ;  /* 0x0000009000017945 */ /* 0x000fe20003800200 */
[----:B------:R-:W-:-:S11]  /*04d0*/  ISETP.GE.U32.AND P0, PT, R0, 0x3, PT ;  /* 0x000000030000780c */ /* 0x000fd60003f06070 */
[----:B------:R-:W-:Y:S05]  /*04e0*/  @!P2 BRA `(.L_x_11) ;  /* 0x000000000018a947 */ /* 0x000fea0003800000 */
[----:B------:R-:W-:Y:S01]  /*04f0*/  ISETP.NE.AND P2, PT, R5, 0x1, PT ;  /* 0x000000010500780c */ /* 0x000fe20003f45270 */
[----:B-----5:R-:W-:-:S03]  /*0500*/  FADD R7, R7, 1.3332999944686889648 ;  /* 0x3faaa99307077421 */ /* 0x020fc60000000000 */
[----:B------:R-:W-:-:S09]  /*0510*/  ISETP.NE.AND P3, PT, R5, 0x2, P2 ;  /* 0x000000020500780c */ /* 0x000fd20001765270 */
[----:B------:R-:W-:-:S04]  /*0520*/  @P2 FADD R4, R7, 1.3332999944686889648 ;  /* 0x3faaa99307042421 */ /* 0x000fc80000000000 */
[----:B------:R-:W-:-:S05]  /*0530*/  @P3 FADD R4, R4, 1.3332999944686889648 ;  /* 0x3faaa99304043421 */ /* 0x000fca0000000000 */
[----:B------:R-:W-:-:S07]  /*0540*/  @P2 MOV R7, R4 ;  /* 0x0000000400072202 */ /* 0x000fce0000000f00 */
.L_x_11:
[----:B------:R-:W-:Y:S05]  /*0550*/  BSYNC.RECONVERGENT B1 ;  /* 0x0000000000017941 */ /* 0x000fea0003800200 */
.L_x_10:
[----:B------:R-:W-:Y:S01]  /*0560*/  BSSY.RECONVERGENT B1, `(.L_x_12) ;  /* 0x0000039000017945 */ /* 0x000fe20003800200 */
[----:B------:R-:W-:-:S03]  /*0570*/  LOP3.LUT R5, R8, 0x3, RZ, 0xc0, !PT ;  /* 0x0000000308057812 */ /* 0x000fc600078ec0ff */
        /* <DEDUP_REMOVED lines=11> */
.L_x_17:
        /* <DEDUP_REMOVED lines=19> */
.L_x_16:
[----:B------:R-:W-:Y:S05]  /*0760*/  BSYNC.RECONVERGENT B2 ;  /* 0x0000000000027941 */ /* 0x000fea0003800200 */
.L_x_15:
        /* <DEDUP_REMOVED lines=14> */
.L_x_19:
[----:B------:R-:W-:Y:S05]  /*0850*/  BSYNC.RECONVERGENT B2 ;  /* 0x0000000000027941 */ /* 0x000fea0003800200 */
.L_x_18:
[----:B------:R-:W-:-:S13]  /*0860*/  ISETP.NE.OR P0, PT, R4, RZ, P0 ;  /* 0x000000ff0400720c */ /* 0x000fda0000705670 */
[----:B------:R-:W-:Y:S05]  /*0870*/  @!P0 BRA `(.L_x_13) ;  /* 0x00000000001c8947 */ /* 0x000fea0003800000 */
.L_x_14:
[----:B------:R-:W-:Y:S01]  /*0880*/  IADD3 R4, PT, PT, R4, 0x4, RZ ;  /* 0x0000000404047810 */ /* 0x000fe20007ffe0ff */
[----:B-----5:R-:W-:-:S03]  /*0890*/  FADD R7, R7, 1.3332999944686889648 ;  /* 0x3faaa99307077421 */ /* 0x020fc60000000000 */
[----:B------:R-:W-:Y:S01]  /*08a0*/  ISETP.NE.AND P0, PT, R4, RZ, PT ;  /* 0x000000ff0400720c */ /* 0x000fe20003f05270 */
[----:B------:R-:W-:-:S04]  /*08b0*/  FADD R7, R7, 1.3332999944686889648 ;  /* 0x3faaa99307077421 */ /* 0x000fc80000000000 */
[----:B------:R-:W-:-:S04]  /*08c0*/  FADD R7, R7, 1.3332999944686889648 ;  /* 0x3faaa99307077421 */ /* 0x000fc80000000000 */
[----:B------:R-:W-:-:S04]  /*08d0*/  FADD R7, R7, 1.3332999944686889648 ;  /* 0x3faaa99307077421 */ /* 0x000fc80000000000 */
[----:B------:R-:W-:Y:S05]  /*08e0*/  @P0 BRA `(.L_x_14) ;  /* 0xfffffffc00e40947 */ /* 0x000fea000383ffff */
.L_x_13:
[----:B------:R-:W-:Y:S05]  /*08f0*/  BSYNC.RECONVERGENT B1 ;  /* 0x0000000000017941 */ /* 0x000fea0003800200 */
.L_x_12:
[----:B------:R-:W-:-:S13]  /*0900*/  ISETP.NE.AND P0, PT, R5, RZ, PT ;  /* 0x000000ff0500720c */ /* 0x000fda0003f05270 */
[----:B------:R-:W-:Y:S05]  /*0910*/  @!P0 BRA `(.L_x_1) ;  /* 0x0000000000188947 */ /* 0x000fea0003800000 */
[----:B------:R-:W-:Y:S01]  /*0920*/  ISETP.NE.AND P0, PT, R5, 0x1, PT ;  /* 0x000000010500780c */ /* 0x000fe20003f05270 */
[----:B-----5:R-:W-:-:S03]  /*0930*/  FADD R7, R7, 1.3332999944686889648 ;  /* 0x3faaa99307077421 */ /* 0x020fc60000000000 */
[----:B------:R-:W-:-:S09]  /*0940*/  ISETP.NE.AND P2, PT, R5, 0x2, P0 ;  /* 0x000000020500780c */ /* 0x000fd20000745270 */
[----:B------:R-:W-:-:S04]  /*0950*/  @P0 FADD R4, R7, 1.3332999944686889648 ;  /* 0x3faaa99307040421 */ /* 0x000fc80000000000 */
[----:B------:R-:W-:-:S05]  /*0960*/  @P2 FADD R4, R4, 1.3332999944686889648 ;  /* 0x3faaa99304042421 */ /* 0x000fca0000000000 */
[----:B------:R-:W-:-:S07]  /*0970*/  @P0 MOV R7, R4 ;  /* 0x0000000400070202 */ /* 0x000fce0000000f00 */
.L_x_1:
[----:B------:R-:W-:Y:S05]  /*0980*/  BSYNC.RECONVERGENT B0 ;  /* 0x0000000000007941 */ /* 0x000fea0003800200 */
.L_x_0:
[----:B------:R-:W-:Y:S04]  /*0990*/  BSSY.RECONVERGENT B1, `(.L_x_20) ;  /* 0x0000233000017945 */ /* 0x000fe80003800200 */
[----:B------:R-:W-:Y:S04]  /*09a0*/  BSSY.RELIABLE B0, `(.L_x_21) ;  /* 0x00001ee000007945 */ /* 0x000fe80003800100 */
[----:B------:R-:W-:Y:S05]  /*09b0*/  @!P1 BRA `(.L_x_22) ;  /* 0x00000008002c9947 */ /* 0x000fea0003800000 */
        /* <DEDUP_REMOVED lines=14> */
.L_x_28:
        /* <DEDUP_REMOVED lines=19> */
.L_x_27:
[----:B------:R-:W-:Y:S05]  /*0bd0*/  BSYNC.RECONVERGENT B3 ;  /* 0x0000000000037941 */ /* 0x000fea0003800200 */
.L_x_26:
        /* <DEDUP_REMOVED lines=14> */
.L_x_30:
[----:B------:R-:W-:Y:S05]  /*0cc0*/  BSYNC.RECONVERGENT B3 ;  /* 0x0000000000037941 */ /* 0x000fea0003800200 */
.L_x_29:
[----:B------:R-:W-:-:S13]  /*0cd0*/  ISETP.NE.OR P0, PT, R4, RZ, P0 ;  /* 0x000000ff0400720c */ /* 0x000fda0000705670 */
[----:B------:R-:W-:Y:S05]  /*0ce0*/  @!P0 BRA `(.L_x_24) ;  /* 0x00000000001c8947 */ /* 0x000fea0003800000 */
.L_x_25:
[----:B------:R-:W-:Y:S01]  /*0cf0*/  IADD3 R4, PT, PT, R4, 0x4, RZ ;  /* 0x0000000404047810 */ /* 0x000fe20007ffe0ff */
[----:B-----5:R-:W-:-:S03]  /*0d00*/  FADD R7, R7, 1.3332999944686889648 ;  /* 0x3faaa99307077421 */ /* 0x020fc60000000000 */
[----:B------:R-:W-:Y:S01]  /*0d10*/  ISETP.NE.AND P0, PT, R4, RZ, PT ;  /* 0x000000ff0400720c */ /* 0x000fe20003f05270 */
[----:B------:R-:W-:-:S04]  /*0d20*/  FADD R7, R7, 1.3332999944686889648 ;  /* 0x3faaa99307077421 */ /* 0x000fc80000000000 */
[----:B------:R-:W-:-:S04]  /*0d30*/  FADD R7, R7, 1.3332999944686889648 ;  /* 0x3faaa99307077421 */ /* 0x000fc80000000000 */
[----:B------:R-:W-:-:S04]  /*0d40*/  FADD R7, R7, 1.3332999944686889648 ;  /* 0x3faaa99307077421 */ /* 0x000fc80000000000 */
[----:B------:R-:W-:Y:S05]  /*0d50*/  @P0 BRA `(.L_x_25) ;  /* 0xfffffffc00e40947 */ /* 0x000fea000383ffff */
.L_x_24:
[----:B------:R-:W-:Y:S05]  /*0d60*/  BSYNC.RECONVERGENT B2 ;  /* 0x0000000000027941 */ /* 0x000fea0003800200 */
.L_x_23:
[----:B------:R-:W-:Y:S01]  /*0d70*/  ISETP.NE.AND P0, PT, R5, RZ, PT ;  /* 0x000000ff0500720c */ /* 0x000fe20003f05270 */
[----:B------:R-:W-:-:S12]  /*0d80*/  BSSY.RECONVERGENT B2, `(.L_x_31) ;  /* 0x0000008000027945 */ /* 0x000fd80003800200 */
[----:B------:R-:W-:Y:S05]  /*0d90*/  @!P0 BRA `(.L_x_32) ;  /* 0x0000000000188947 */ /* 0x000fea0003800000 */
[----:B------:R-:W-:Y:S01]  /*0da0*/  ISETP.NE.AND P0, PT, R5, 0x1, PT ;  /* 0x000000010500780c */ /* 0x000fe20003f05270 */
[----:B-----5:R-:W-:-:S03]  /*0db0*/  FADD R7, R7, 1.3332999944686889648 ;  /* 0x3faaa99307077421 */ /* 0x020fc60000000000 */
[----:B------:R-:W-:-:S09]  /*0dc0*/  ISETP.NE.AND P2, PT, R5, 0x2, P0 ;  /* 0x000000020500780c */ /* 0x000fd20000745270 */
[----:B------:R-:W-:-:S04]  /*0dd0*/  @P0 FADD R4, R7, 1.3332999944686889648 ;  /* 0x3faaa99307040421 */ /* 0x000fc80000000000 */
[----:B------:R-:W-:-:S05]  /*0de0*/  @P2 FADD R4, R4, 1.3332999944686889648 ;  /* 0x3faaa99304042421 */ /* 0x000fca0000000000 */
[----:B------:R-:W-:-:S07]  /*0df0*/  @P0 MOV R7, R4 ;  /* 0x0000000400070202 */ /* 0x000fce0000000f00 */
.L_x_32:
[----:B------:R-:W-:Y:S05]  /*0e00*/  BSYNC.RECONVERGENT B2 ;  /* 0x0000000000027941 */ /* 0x000fea0003800200 */
.L_x_31:
        /* <DEDUP_REMOVED lines=15> */
.L_x_39:
        /* <DEDUP_REMOVED lines=19> */
.L_x_38:
[----:B------:R-:W-:Y:S05]  /*1030*/  BSYNC.RECONVERGENT B3 ;  /* 0x0000000000037941 */ /* 0x000fea0003800200 */
.L_x_37:
        /* <DEDUP_REMOVED lines=14> */
.L_x_41:
[----:B------:R-:W-:Y:S05]  /*1120*/  BSYNC.RECONVERGENT B3 ;  /* 0x0000000000037941 */ /* 0x000fea0003800200 */
.L_x_40:
[----:B------:R-:W-:-:S13]  /*1130*/  ISETP.NE.OR P0, PT, R4, RZ, P0 ;  /* 0x000000ff0400720c */ /* 0x000fda0000705670 */
[----:B------:R-:W-:Y:S05]  /*1140*/  @!P0 BRA `(.L_x_35) ;  /* 0x00000000001c8947 */ /* 0x000fea0003800000 */
.L_x_36:
[----:B------:R-:W-:Y:S01]  /*1150*/  IADD3 R4, PT, PT, R4, 0x4, RZ ;  /* 0x0000000404047810 */ /* 0x000fe20007ffe0ff */
[----:B-----5:R-:W-:-:S03]  /*1160*/  FADD R7, R7, 1.3332999944686889648 ;  /* 0x3faaa99307077421 */ /* 0x020fc60000000000 */
[----:B------:R-:W-:Y:S01]  /*1170*/  ISETP.NE.AND P0, PT, R4, RZ, PT ;  /* 0x000000ff0400720c */ /* 0x000fe20003f05270 */
[----:B------:R-:W-:-:S04]  /*1180*/  FADD R7, R7, 1.3332999944686889648 ;  /* 0x3faaa99307077421 */ /* 0x000fc80000000000 */
[----:B------:R-:W-:-:S04]  /*1190*/  FADD R7, R7, 1.3332999944686889648 ;  /* 0x3faaa99307077421 */ /* 0x000fc80000000000 */
[----:B------:R-:W-:-:S04]  /*11a0*/  FADD R7, R7, 1.3332999944686889648 ;  /* 0x3faaa99307077421 */ /* 0x000fc80000000000 */
[----:B------:R-:W-:Y:S05]  /*11b0*/  @P0 BRA `(.L_x_36) ;  /* 0xfffffffc00e40947 */ /* 0x000fea000383ffff */
.L_x_35:
[----:B------:R-:W-:Y:S05]  /*11c0*/  BSYNC.RECONVERGENT B2 ;  /* 0x0000000000027941 */ /* 0x000fea0003800200 */
.L_x_34:
        /* <DEDUP_REMOVED lines=9> */
.L_x_42:
[----:B------:R-:W-:Y:S05]  /*1260*/  BSYNC.RECONVERGENT B2 ;  /* 0x0000000000027941 */ /* 0x000fea0003800200 */
.L_x_22:
        /* <DEDUP_REMOVED lines=15> */
.L_x_49:
        /* <DEDUP_REMOVED lines=19> */
.L_x_48:
[----:B------:R-:W-:Y:S05]  /*1490*/  BSYNC.RECONVERGENT B3 ;  /* 0x0000000000037941 */ /* 0x000fea0003800200 */
.L_x_47:
        /* <DEDUP_REMOVED lines=14> */
.L_x_51:
[----:B------:R-:W-:Y:S05]  /*1580*/  BSYNC.RECONVERGENT B3 ;  /* 0x0000000000037941 */ /* 0x000fea0003800200 */
.L_x_50:
[----:B------:R-:W-:-:S13]  /*1590*/  ISETP.NE.OR P0, PT, R4, RZ, P0 ;  /* 0x000000ff0400720c */ /* 0x000fda0000705670 */
[----:B------:R-:W-:Y:S05]  /*15a0*/  @!P0 BRA `(.L_x_45) ;  /* 0x00000000001c8947 */ /* 0x000fea0003800000 */
.L_x_46:
[----:B------:R-:W-:Y:S01]  /*15b0*/  IADD3 R4, PT, PT, R4, 0x4, RZ ;  /* 0x0000000404047810 */ /* 0x000fe20007ffe0ff */
[----:B-----5:R-:W-:-:S03]  /*15c0*/  FADD R7, R7, 1.3332999944686889648 ;  /* 0x3faaa99307077421 */ /* 0x020fc60000000000 */
[----:B------:R-:W-:Y:S01]  /*15d0*/  ISETP.NE.AND P0, PT, R4, RZ, PT ;  /* 0x000000ff0400720c */ /* 0x000fe20003f05270 */
[----:B------:R-:W-:-:S04]  /*15e0*/  FADD R7, R7, 1.3332999944686889648 ;  /* 0x3faaa99307077421 */ /* 0x000fc80000000000 */
[----:B------:R-:W-:-:S04]  /*15f0*/  FADD R7, R7, 1.3332999944686889648 ;  /* 0x3faaa99307077421 */ /* 0x000fc80000000000 */
[----:B------:R-:W-:-:S04]  /*1600*/  FADD R7, R7, 1.3332999944686889648 ;  /* 0x3faaa99307077421 */ /* 0x000fc80000000000 */
[----:B------:R-:W-:Y:S05]  /*1610*/  @P0 BRA `(.L_x_46) ;  /* 0xfffffffc00e40947 */ /* 0x000fea000383ffff */
.L_x_45:
[----:B------:R-:W-:Y:S05]  /*1620*/  BSYNC.RECONVERGENT B2 ;  /* 0x0000000000027941 */ /* 0x000fea0003800200 */
.L_x_44:
        /* <DEDUP_REMOVED lines=9> */
.L_x_52:
[----:B------:R-:W-:Y:S05]  /*16c0*/  BSYNC.RECONVERGENT B2 ;  /* 0x0000000000027941 */ /* 0x000fea0003800200 */
.L_x_33:
        /* <DEDUP_REMOVED lines=15> */
.L_x_59:
        /* <DEDUP_REMOVED lines=19> */
.L_x_58:
[----:B------:R-:W-:Y:S05]  /*18f0*/  BSYNC.RECONVERGENT B3 ;  /* 0x0000000000037941 */ /* 0x000fea0003800200 */
.L_x_57:
        /* <DEDUP_REMOVED lines=14> */
.L_x_61:
[----:B------:R-:W-:Y:S05]  /*19e0*/  BSYNC.RECONVERGENT B3 ;  /* 0x0000000000037941 */ /* 0x000fea0003800200 */
.L_x_60:
[----:B------:R-:W-:-:S13]  /*19f0*/  ISETP.NE.OR P0, PT, R4, RZ, P0 ;  /* 0x000000ff0400720c */ /* 0x000fda0000705670 */
[----:B------:R-:W-:Y:S05]  /*1a00*/  @!P0 BRA `(.L_x_55) ;  /* 0x00000000001c8947 */ /* 0x000fea0003800000 */
.L_x_56:
[----:B------:R-:W-:Y:S01]  /*1a10*/  IADD3 R4, PT, PT, R4, 0x4, RZ ;  /* 0x0000000404047810 */ /* 0x000fe20007ffe0ff */
[----:B-----5:R-:W-:-:S03]  /*1a20*/  FADD R7, R7, 1.3332999944686889648 ;  /* 0x3faaa99307077421 */ /* 0x020fc60000000000 */
[----:B------:R-:W-:Y:S01]  /*1a30*/  ISETP.NE.AND P0, PT, R4, RZ, PT ;  /* 0x000000ff0400720c */ /* 0x000fe20003f05270 */
[----:B------:R-:W-:-:S04]  /*1a40*/  FADD R7, R7, 1.3332999944686889648 ;  /* 0x3faaa99307077421 */ /* 0x000fc80000000000 */
[----:B------:R-:W-:-:S04]  /*1a50*/  FADD R7, R7, 1.3332999944686889648 ;  /* 0x3faaa99307077421 */ /* 0x000fc80000000000 */
[----:B------:R-:W-:-:S04]  /*1a60*/  FADD R7, R7, 1.3332999944686889648 ;  /* 0x3faaa99307077421 */ /* 0x000fc80000000000 */
[----:B------:R-:W-:Y:S05]  /*1a70*/  @P0 BRA `(.L_x_56) ;  /* 0xfffffffc00e40947 */ /* 0x000fea000383ffff */
.L_x_55:
[----:B------:R-:W-:Y:S05]  /*1a80*/  BSYNC.RECONVERGENT B2 ;  /* 0x0000000000027941 */ /* 0x000fea0003800200 */
.L_x_54:
        /* <DEDUP_REMOVED lines=9> */
.L_x_62:
[----:B------:R-:W-:Y:S05]  /*1b20*/  BSYNC.RECONVERGENT B2 ;  /* 0x0000000000027941 */ /* 0x000fea0003800200 */
.L_x_43:
        /* <DEDUP_REMOVED lines=15> */
.L_x_69:
        /* <DEDUP_REMOVED lines=19> */
.L_x_68:
[----:B------:R-:W-:Y:S05]  /*1d50*/  BSYNC.RECONVERGENT B3 ;  /* 0x0000000000037941 */ /* 0x000fea0003800200 */
.L_x_67:
        /* <DEDUP_REMOVED lines=14> */
.L_x_71:
[----:B------:R-:W-:Y:S05]  /*1e40*/  BSYNC.RECONVERGENT B3 ;  /* 0x0000000000037941 */ /* 0x000fea0003800200 */
.L_x_70:
[----:B------:R-:W-:-:S13]  /*1e50*/  ISETP.NE.OR P0, PT, R4, RZ, P0 ;  /* 0x000000ff0400720c */ /* 0x000fda0000705670 */
[----:B------:R-:W-:Y:S05]  /*1e60*/  @!P0 BRA `(.L_x_65) ;  /* 0x00000000001c8947 */ /* 0x000fea0003800000 */
.L_x_66:
[----:B------:R-:W-:Y:S01]  /*1e70*/  IADD3 R4, PT, PT, R4, 0x4, RZ ;  /* 0x0000000404047810 */ /* 0x000fe20007ffe0ff */
[----:B-----5:R-:W-:-:S03]  /*1e80*/  FADD R7, R7, 1.3332999944686889648 ;  /* 0x3faaa99307077421 */ /* 0x020fc60000000000 */
[----:B------:R-:W-:Y:S01]  /*1e90*/  ISETP.NE.AND P0, PT, R4, RZ, PT ;  /* 0x000000ff0400720c */ /* 0x000fe20003f05270 */
[----:B------:R-:W-:-:S04]  /*1ea0*/  FADD R7, R7, 1.3332999944686889648 ;  /* 0x3faaa99307077421 */ /* 0x000fc80000000000 */
[----:B------:R-:W-:-:S04]  /*1eb0*/  FADD R7, R7, 1.3332999944686889648 ;  /* 0x3faaa99307077421 */ /* 0x000fc80000000000 */
[----:B------:R-:W-:-:S04]  /*1ec0*/  FADD R7, R7, 1.3332999944686889648 ;  /* 0x3faaa99307077421 */ /* 0x000fc80000000000 */
[----:B------:R-:W-:Y:S05]  /*1ed0*/  @P0 BRA `(.L_x_66) ;  /* 0xfffffffc00e40947 */ /* 0x000fea000383ffff */
.L_x_65:
[----:B------:R-:W-:Y:S05]  /*1ee0*/  BSYNC.RECONVERGENT B2 ;  /* 0x0000000000027941 */ /* 0x000fea0003800200 */
.L_x_64:
        /* <DEDUP_REMOVED lines=9> */
.L_x_72:
[----:B------:R-:W-:Y:S05]  /*1f80*/  BSYNC.RECONVERGENT B2 ;  /* 0x0000000000027941 */ /* 0x000fea0003800200 */
.L_x_53:
        /* <DEDUP_REMOVED lines=15> */
.L_x_79:
        /* <DEDUP_REMOVED lines=19> */
.L_x_78:
[----:B------:R-:W-:Y:S05]  /*21b0*/  BSYNC.RECONVERGENT B3 ;  /* 0x0000000000037941 */ /* 0x000fea0003800200 */
.L_x_77:
        /* <DEDUP_REMOVED lines=14> */
.L_x_81:
[----:B------:R-:W-:Y:S05]  /*22a0*/  BSYNC.RECONVERGENT B3 ;  /* 0x0000000000037941 */ /* 0x000fea0003800200 */
.L_x_80:
[----:B------:R-:W-:-:S13]  /*22b0*/  ISETP.NE.OR P0, PT, R4, RZ, P0 ;  /* 0x000000ff0400720c */ /* 0x000fda0000705670 */
[----:B------:R-:W-:Y:S05]  /*22c0*/  @!P0 BRA `(.L_x_75) ;  /* 0x00000000001c8947 */ /* 0x000fea0003800000 */
.L_x_76:
[----:B------:R-:W-:Y:S01]  /*22d0*/  IADD3 R4, PT, PT, R4, 0x4, RZ ;  /* 0x0000000404047810 */ /* 0x000fe20007ffe0ff */
[----:B-----5:R-:W-:-:S03]  /*22e0*/  FADD R7, R7, 1.3332999944686889648 ;  /* 0x3faaa99307077421 */ /* 0x020fc60000000000 */
[----:B------:R-:W-:Y:S01]  /*22f0*/  ISETP.NE.AND P0, PT, R4, RZ, PT ;  /* 0x000000ff0400720c */ /* 0x000fe20003f05270 */
[----:B------:R-:W-:-:S04]  /*2300*/  FADD R7, R7, 1.3332999944686889648 ;  /* 0x3faaa99307077421 */ /* 0x000fc80000000000 */
[----:B------:R-:W-:-:S04]  /*2310*/  FADD R7, R7, 1.3332999944686889648 ;  /* 0x3faaa99307077421 */ /* 0x000fc80000000000 */
[----:B------:R-:W-:-:S04]  /*2320*/  FADD R7, R7, 1.3332999944686889648 ;  /* 0x3faaa99307077421 */ /* 0x000fc80000000000 */
[----:B------:R-:W-:Y:S05]  /*2330*/  @P0 BRA `(.L_x_76) ;  /* 0xfffffffc00e40947 */ /* 0x000fea000383ffff */
.L_x_75:
[----:B------:R-:W-:Y:S05]  /*2340*/  BSYNC.RECONVERGENT B2 ;  /* 0x0000000000027941 */ /* 0x000fea0003800200 */
.L_x_74:
        /* <DEDUP_REMOVED lines=9> */
.L_x_82:
[----:B------:R-:W-:Y:S05]  /*23e0*/  BSYNC.RECONVERGENT B2 ;  /* 0x0000000000027941 */ /* 0x000fea0003800200 */
.L_x_63:
[----:B------:R-:W-:Y:S05]  /*23f0*/  @!P1 BREAK.RELIABLE B0 ;  /* 0x0000000000009942 */ /* 0x000fea0003800100 */
        /* <DEDUP_REMOVED lines=15> */
.L_x_89:
        /* <DEDUP_REMOVED lines=19> */
.L_x_88:
[----:B------:R-:W-:Y:S05]  /*2620*/  BSYNC.RECONVERGENT B3 ;  /* 0x0000000000037941 */ /* 0x000fea0003800200 */
.L_x_87:
        /* <DEDUP_REMOVED lines=14> */
.L_x_91:
[----:B------:R-:W-:Y:S05]  /*2710*/  BSYNC.RECONVERGENT B3 ;  /* 0x0000000000037941 */ /* 0x000fea0003800200 */
.L_x_90:
[----:B------:R-:W-:-:S13]  /*2720*/  ISETP.NE.OR P0, PT, R4, RZ, P0 ;  /* 0x000000ff0400720c */ /* 0x000fda0000705670 */
[----:B------:R-:W-:Y:S05]  /*2730*/  @!P0 BRA `(.L_x_85) ;  /* 0x00000000001c8947 */ /* 0x000fea0003800000 */
.L_x_86:
[----:B------:R-:W-:Y:S01]  /*2740*/  IADD3 R4, PT, PT, R4, 0x4, RZ ;  /* 0x0000000404047810 */ /* 0x000fe20007ffe0ff */
[----:B-----5:R-:W-:-:S03]  /*2750*/  FADD R7, R7, 1.3332999944686889648 ;  /* 0x3faaa99307077421 */ /* 0x020fc60000000000 */
[----:B------:R-:W-:Y:S01]  /*2760*/  ISETP.NE.AND P0, PT, R4, RZ, PT ;  /* 0x000000ff0400720c */ /* 0x000fe20003f05270 */
[----:B------:R-:W-:-:S04]  /*2770*/  FADD R7, R7, 1.3332999944686889648 ;  /* 0x3faaa99307077421 */ /* 0x000fc80000000000 */
[----:B------:R-:W-:-:S04]  /*2780*/  FADD R7, R7, 1.3332999944686889648 ;  /* 0x3faaa99307077421 */ /* 0x000fc80000000000 */
[----:B------:R-:W-:-:S04]  /*2790*/  FADD R7, R7, 1.3332999944686889648 ;  /* 0x3faaa99307077421 */ /* 0x000fc80000000000 */
[----:B------:R-:W-:Y:S05]  /*27a0*/  @P0 BRA `(.L_x_86) ;  /* 0xfffffffc00e40947 */ /* 0x000fea000383ffff */
.L_x_85:
[----:B------:R-:W-:Y:S05]  /*27b0*/  BSYNC.RECONVERGENT B2 ;  /* 0x0000000000027941 */ /* 0x000fea0003800200 */
.L_x_84:
        /* <DEDUP_REMOVED lines=9> */
.L_x_92:
[----:B------:R-:W-:Y:S05]  /*2850*/  BSYNC.RECONVERGENT B2 ;  /* 0x0000000000027941 */ /* 0x000fea0003800200 */
.L_x_73:
[----:B------:R-:W-:Y:S05]  /*2860*/  @!P1 BREAK.RELIABLE B0 ;  /* 0x0000000000009942 */ /* 0x000fea0003800100 */
[----:B------:R-:W-:Y:S05]  /*2870*/  @!P1 BRA `(.L_x_83) ;  /* 0x0000000400109947 */ /* 0x000fea0003800000 */
[----:B------:R-:W-:Y:S05]  /*2880*/  BSYNC.RELIABLE B0 ;  /* 0x0000000000007941 */ /* 0x000fea0003800100 */
.L_x_21:
        /* <DEDUP_REMOVED lines=14> */
.L_x_98:
        /* <DEDUP_REMOVED lines=19> */
.L_x_97:
[----:B------:R-:W-:Y:S05]  /*2aa0*/  BSYNC.RECONVERGENT B3 ;  /* 0x0000000000037941 */ /* 0x000fea0003800200 */
.L_x_96:
        /* <DEDUP_REMOVED lines=14> */
.L_x_100:
[----:B------:R-:W-:Y:S05]  /*2b90*/  BSYNC.RECONVERGENT B3 ;  /* 0x0000000000037941 */ /* 0x000fea0003800200 */
.L_x_99:
[----:B------:R-:W-:-:S13]  /*2ba0*/  ISETP.NE.OR P0, PT, R4, RZ, P0 ;  /* 0x000000ff0400720c */ /* 0x000fda0000705670 */
[----:B------:R-:W-:Y:S05]  /*2bb0*/  @!P0 BRA `(.L_x_94) ;  /* 0x00000000001c8947 */ /* 0x000fea0003800000 */
.L_x_95:
[----:B------:R-:W-:Y:S01]  /*2bc0*/  IADD3 R4, PT, PT, R4, 0x4, RZ ;  /* 0x0000000404047810 */ /* 0x000fe20007ffe0ff */
[----:B-----5:R-:W-:-:S03]  /*2bd0*/  FADD R7, R7, 1.3332999944686889648 ;  /* 0x3faaa99307077421 */ /* 0x020fc60000000000 */
[----:B------:R-:W-:Y:S01]  /*2be0*/  ISETP.NE.AND P0, PT, R4, RZ, PT ;  /* 0x000000ff0400720c */ /* 0x000fe20003f05270 */
[----:B------:R-:W-:-:S04]  /*2bf0*/  FADD R7, R7, 1.3332999944686889648 ;  /* 0x3faaa99307077421 */ /* 0x000fc80000000000 */
[----:B------:R-:W-:-:S04]  /*2c00*/  FADD R7, R7, 1.3332999944686889648 ;  /* 0x3faaa99307077421 */ /* 0x000fc80000000000 */
[----:B------:R-:W-:-:S04]  /*2c10*/  FADD R7, R7, 1.3332999944686889648 ;  /* 0x3faaa99307077421 */ /* 0x000fc80000000000 */
[----:B------:R-:W-:Y:S05]  /*2c20*/  @P0 BRA `(.L_x_95) ;  /* 0xfffffffc00e40947 */ /* 0x000fea000383ffff */
.L_x_94:
[----:B------:R-:W-:Y:S05]  /*2c30*/  BSYNC.RECONVERGENT B2 ;  /* 0x0000000000027941 */ /* 0x000fea0003800200 */
.L_x_93:
        /* <DEDUP_REMOVED lines=8> */
.L_x_83:
[----:B------:R-:W-:Y:S05]  /*2cc0*/  BSYNC.RECONVERGENT B1 ;  /* 0x0000000000017941 */ /* 0x000fea0003800200 */
.L_x_20:
[----:B------:R-:W-:Y:S05]  /*2cd0*/  WARPSYNC.ALL ;  /* 0x0000000000007948 */ /* 0x000fea0003800000 */
[----:B------:R-:W-:Y:S06]  /*2ce0*/  BAR.SYNC.DEFER_BLOCKING 0x0 ;  /* 0x0000000000007b1d */ /* 0x000fec0000010000 */
[----:B------:R-:W-:Y:S01]  /*2cf0*/  BSSY.RECONVERGENT B1, `(.L_x_101) ;  /* 0x000008b000017945 */ /* 0x000fe20003800200 */
[----:B------:R-:W-:-:S03]  /*2d00*/  CS2R R4, SR_CLOCKLO ;  /* 0x0000000000047805 */ /* 0x000fc60000015000 */
        /* <DEDUP_REMOVED lines=15> */
.L_x_108:
        /* <DEDUP_REMOVED lines=19> */
.L_x_107:
[----:B------:R-:W-:Y:S05]  /*2f30*/  BSYNC.RECONVERGENT B3 ;  /* 0x0000000000037941 */ /* 0x000fea0003800200 */
.L_x_106:
        /* <DEDUP_REMOVED lines=14> */
.L_x_110:
[----:B------:R-:W-:Y:S05]  /*3020*/  BSYNC.RECONVERGENT B3 ;  /* 0x0000000000037941 */ /* 0x000fea0003800200 */
.L_x_109:
[----:B------:R-:W-:-:S13]  /*3030*/  ISETP.NE.OR P0, PT, R9, RZ, P0 ;  /* 0x000000ff0900720c */ /* 0x000fda0000705670 */
[----:B------:R-:W-:Y:S05]  /*3040*/  @!P0 BRA `(.L_x_104) ;  /* 0x00000000001c8947 */ /* 0x000fea0003800000 */
.L_x_105:
[----:B------:R-:W-:Y:S01]  /*3050*/  IADD3 R9, PT, PT, R9, 0x4, RZ ;  /* 0x0000000409097810 */ /* 0x000fe20007ffe0ff */
[----:B-----5:R-:W-:-:S03]  /*3060*/  FADD R7, R7, 1.3332999944686889648 ;  /* 0x3faaa99307077421 */ /* 0x020fc60000000000 */
[----:B------:R-:W-:Y:S01]  /*3070*/  ISETP.NE.AND P0, PT, R9, RZ, PT ;  /* 0x000000ff0900720c */ /* 0x000fe20003f05270 */
[----:B------:R-:W-:-:S04]  /*3080*/  FADD R7, R7, 1.3332999944686889648 ;  /* 0x3faaa99307077421 */ /* 0x000fc80000000000 */
[----:B------:R-:W-:-:S04]  /*3090*/  FADD R7, R7, 1.3332999944686889648 ;  /* 0x3faaa99307077421 */ /* 0x000fc80000000000 */
[----:B------:R-:W-:-:S04]  /*30a0*/  FADD R7, R7, 1.3332999944686889648 ;  /* 0x3faaa99307077421 */ /* 0x000fc80000000000 */
[----:B------:R-:W-:Y:S05]  /*30b0*/  @P0 BRA `(.L_x_105) ;  /* 0xfffffffc00e40947 */ /* 0x000fea000383ffff */
.L_x_104:
[----:B------:R-:W-:Y:S05]  /*30c0*/  BSYNC.RECONVERGENT B2 ;  /* 0x0000000000027941 */ /* 0x000fea0003800200 */
.L_x_103:
        /* <DEDUP_REMOVED lines=10> */
.L_x_112:
[----:B------:R-:W-:Y:S05]  /*3170*/  BSYNC.RECONVERGENT B2 ;  /* 0x0000000000027941 */ /* 0x000fea0003800200 */
.L_x_111:
        /* <DEDUP_REMOVED lines=13> */
.L_x_118:
        /* <DEDUP_REMOVED lines=19> */
.L_x_117:
[----:B------:R-:W-:Y:S05]  /*3380*/  BSYNC.RECONVERGENT B3 ;  /* 0x0000000000037941 */ /* 0x000fea0003800200 */
.L_x_116:
        /* <DEDUP_REMOVED lines=14> */
.L_x_120:
[----:B------:R-:W-:Y:S05]  /*3470*/  BSYNC.RECONVERGENT B3 ;  /* 0x0000000000037941 */ /* 0x000fea0003800200 */
.L_x_119:
[----:B------:R-:W-:-:S13]  /*3480*/  ISETP.NE.OR P0, PT, R9, RZ, P0 ;  /* 0x000000ff0900720c */ /* 0x000fda0000705670 */
[----:B------:R-:W-:Y:S05]  /*3490*/  @!P0 BRA `(.L_x_114) ;  /* 0x00000000001c8947 */ /* 0x000fea0003800000 */
.L_x_115:
[----:B------:R-:W-:Y:S01]  /*34a0*/  IADD3 R9, PT, PT, R9, 0x4, RZ ;  /* 0x0000000409097810 */ /* 0x000fe20007ffe0ff */
[----:B-----5:R-:W-:-:S03]  /*34b0*/  FADD R7, R7, 1.3332999944686889648 ;  /* 0x3faaa99307077421 */ /* 0x020fc60000000000 */
[----:B------:R-:W-:Y:S01]  /*34c0*/  ISETP.NE.AND P0, PT, R9, RZ, PT ;  /* 0x000000ff0900720c */ /* 0x000fe20003f05270 */
[----:B------:R-:W-:-:S04]  /*34d0*/  FADD R7, R7, 1.3332999944686889648 ;  /* 0x3faaa99307077421 */ /* 0x000fc80000000000 */
[----:B------:R-:W-:-:S04]  /*34e0*/  FADD R7, R7, 1.3332999944686889648 ;  /* 0x3faaa99307077421 */ /* 0x000fc80000000000 */
[----:B------:R-:W-:-:S04]  /*34f0*/  FADD R7, R7, 1.3332999944686889648 ;  /* 0x3faaa99307077421 */ /* 0x000fc80000000000 */
[----:B------:R-:W-:Y:S05]  /*3500*/  @P0 BRA `(.L_x_115) ;  /* 0xfffffffc00e40947 */ /* 0x000fea000383ffff */
.L_x_114:
[----:B------:R-:W-:Y:S05]  /*3510*/  BSYNC.RECONVERGENT B2 ;  /* 0x0000000000027941 */ /* 0x000fea0003800200 */
.L_x_113:
        /* <DEDUP_REMOVED lines=8> */
.L_x_102:
[----:B------:R-:W-:Y:S05]  /*35a0*/  BSYNC.RECONVERGENT B1 ;  /* 0x0000000000017941 */ /* 0x000fea0003800200 */
.L_x_101:
        /* <DEDUP_REMOVED lines=17> */
.L_x_129:
        /* <DEDUP_REMOVED lines=19> */
.L_x_128:
[----:B------:R-:W-:Y:S05]  /*37f0*/  BSYNC.RECONVERGENT B4 ;  /* 0x0000000000047941 */ /* 0x000fea0003800200 */
.L_x_127:
        /* <DEDUP_REMOVED lines=14> */
.L_x_131:
[----:B------:R-:W-:Y:S05]  /*38e0*/  BSYNC.RECONVERGENT B4 ;  /* 0x0000000000047941 */ /* 0x000fea0003800200 */
.L_x_130:
[----:B------:R-:W-:-:S13]  /*38f0*/  ISETP.NE.OR P0, PT, R9, RZ, P0 ;  /* 0x000000ff0900720c */ /* 0x000fda0000705670 */
[----:B------:R-:W-:Y:S05]  /*3900*/  @!P0 BRA `(.L_x_125) ;  /* 0x00000000001c8947 */ /* 0x000fea0003800000 */
.L_x_126:
[----:B------:R-:W-:Y:S01]  /*3910*/  IADD3 R9, PT, PT, R9, 0x4, RZ ;  /* 0x0000000409097810 */ /* 0x000fe20007ffe0ff */
[----:B-----5:R-:W-:-:S03]  /*3920*/  FADD R7, R7, 1.3332999944686889648 ;  /* 0x3faaa99307077421 */ /* 0x020fc60000000000 */
[----:B------:R-:W-:Y:S01]  /*3930*/  ISETP.NE.AND P0, PT, R9, RZ, PT ;  /* 0x000000ff0900720c */ /* 0x000fe20003f05270 */
[----:B------:R-:W-:-:S04]  /*3940*/  FADD R7, R7, 1.3332999944686889648 ;  /* 0x3faaa99307077421 */ /* 0x000fc80000000000 */
[----:B------:R-:W-:-:S04]  /*3950*/  FADD R7, R7, 1.3332999944686889648 ;  /* 0x3faaa99307077421 */ /* 0x000fc80000000000 */
[----:B------:R-:W-:-:S04]  /*3960*/  FADD R7, R7, 1.3332999944686889648 ;  /* 0x3faaa99307077421 */ /* 0x000fc80000000000 */
[----:B------:R-:W-:Y:S05]  /*3970*/  @P0 BRA `(.L_x_126) ;  /* 0xfffffffc00e40947 */ /* 0x000fea000383ffff */
.L_x_125:
[----:B------:R-:W-:Y:S05]  /*3980*/  BSYNC.RECONVERGENT B3 ;  /* 0x0000000000037941 */ /* 0x000fea0003800200 */
.L_x_124:
        /* <DEDUP_REMOVED lines=9> */
.L_x_133:
[----:B------:R-:W-:Y:S05]  /*3a20*/  BSYNC.RECONVERGENT B3 ;  /* 0x0000000000037941 */ /* 0x000fea0003800200 */
.L_x_132:
        /* <DEDUP_REMOVED lines=15> */
.L_x_140:
        /* <DEDUP_REMOVED lines=19> */
.L_x_139:
[----:B------:R-:W-:Y:S05]  /*3c50*/  BSYNC.RECONVERGENT B4 ;  /* 0x0000000000047941 */ /* 0x000fea0003800200 */
.L_x_138:
        /* <DEDUP_REMOVED lines=14> */
.L_x_142:
[----:B------:R-:W-:Y:S05]  /*3d40*/  BSYNC.RECONVERGENT B4 ;  /* 0x0000000000047941 */ /* 0x000fea0003800200 */
.L_x_141:
[----:B------:R-:W-:-:S13]  /*3d50*/  ISETP.NE.OR P0, PT, R9, RZ, P0 ;  /* 0x000000ff0900720c */ /* 0x000fda0000705670 */
[----:B------:R-:W-:Y:S05]  /*3d60*/  @!P0 BRA `(.L_x_136) ;  /* 0x00000000001c8947 */ /* 0x000fea0003800000 */
.L_x_137:
[----:B------:R-:W-:Y:S01]  /*3d70*/  IADD3 R9, PT, PT, R9, 0x4, RZ ;  /* 0x0000000409097810 */ /* 0x000fe20007ffe0ff */
[----:B-----5:R-:W-:-:S03]  /*3d80*/  FADD R7, R7, 1.3332999944686889648 ;  /* 0x3faaa99307077421 */ /* 0x020fc60000000000 */
[----:B------:R-:W-:Y:S01]  /*3d90*/  ISETP.NE.AND P0, PT, R9, RZ, PT ;  /* 0x000000ff0900720c */ /* 0x000fe20003f05270 */
[----:B------:R-:W-:-:S04]  /*3da0*/  FADD R7, R7, 1.3332999944686889648 ;  /* 0x3faaa99307077421 */ /* 0x000fc80000000000 */
[----:B------:R-:W-:-:S04]  /*3db0*/  FADD R7, R7, 1.3332999944686889648 ;  /* 0x3faaa99307077421 */ /* 0x000fc80000000000 */
[----:B------:R-:W-:-:S04]  /*3dc0*/  FADD R7, R7, 1.3332999944686889648 ;  /* 0x3faaa99307077421 */ /* 0x000fc80000000000 */
[----:B------:R-:W-:Y:S05]  /*3dd0*/  @P0 BRA `(.L_x_137) ;  /* 0xfffffffc00e40947 */ /* 0x000fea000383ffff */
.L_x_136:
[----:B------:R-:W-:Y:S05]  /*3de0*/  BSYNC.RECONVERGENT B3 ;  /* 0x0000000000037941 */ /* 0x000fea0003800200 */
.L_x_135:
        /* <DEDUP_REMOVED lines=9> */
.L_x_143:
[----:B------:R-:W-:Y:S05]  /*3e80*/  BSYNC.RECONVERGENT B3 ;  /* 0x0000000000037941 */ /* 0x000fea0003800200 */
.L_x_123:
        /* <DEDUP_REMOVED lines=15> */
.L_x_150:
        /* <DEDUP_REMOVED lines=19> */
.L_x_149:
[----:B------:R-:W-:Y:S05]  /*40b0*/  BSYNC.RECONVERGENT B4 ;  /* 0x0000000000047941 */ /* 0x000fea0003800200 */
.L_x_148:
        /* <DEDUP_REMOVED lines=14> */
.L_x_152:
[----:B------:R-:W-:Y:S05]  /*41a0*/  BSYNC.RECONVERGENT B4 ;  /* 0x0000000000047941 */ /* 0x000fea0003800200 */
.L_x_151:
[----:B------:R-:W-:-:S13]  /*41b0*/  ISETP.NE.OR P0, PT, R9, RZ, P0 ;  /* 0x000000ff0900720c */ /* 0x000fda0000705670 */
[----:B------:R-:W-:Y:S05]  /*41c0*/  @!P0 BRA `(.L_x_146) ;  /* 0x00000000001c8947 */ /* 0x000fea0003800000 */
.L_x_147:
[----:B------:R-:W-:Y:S01]  /*41d0*/  IADD3 R9, PT, PT, R9, 0x4, RZ ;  /* 0x0000000409097810 */ /* 0x000fe20007ffe0ff */
[----:B-----5:R-:W-:-:S03]  /*41e0*/  FADD R7, R7, 1.3332999944686889648 ;  /* 0x3faaa99307077421 */ /* 0x020fc60000000000 */
[----:B------:R-:W-:Y:S01]  /*41f0*/  ISETP.NE.AND P0, PT, R9, RZ, PT ;  /* 0x000000ff0900720c */ /* 0x000fe20003f05270 */
[----:B------:R-:W-:-:S04]  /*4200*/  FADD R7, R7, 1.3332999944686889648 ;  /* 0x3faaa99307077421 */ /* 0x000fc80000000000 */
[----:B------:R-:W-:-:S04]  /*4210*/  FADD R7, R7, 1.3332999944686889648 ;  /* 0x3faaa99307077421 */ /* 0x000fc80000000000 */
[----:B------:R-:W-:-:S04]  /*4220*/  FADD R7, R7, 1.3332999944686889648 ;  /* 0x3faaa99307077421 */ /* 0x000fc80000000000 */
[----:B------:R-:W-:Y:S05]  /*4230*/  @P0 BRA `(.L_x_147) ;  /* 0xfffffffc00e40947 */ /* 0x000fea000383ffff */
.L_x_146:
[----:B------:R-:W-:Y:S05]  /*4240*/  BSYNC.RECONVERGENT B3 ;  /* 0x0000000000037941 */ /* 0x000fea0003800200 */
.L_x_145:
        /* <DEDUP_REMOVED lines=9> */
.L_x_153:
[----:B------:R-:W-:Y:S05]  /*42e0*/  BSYNC.RECONVERGENT B3 ;  /* 0x0000000000037941 */ /* 0x000fea0003800200 */
.L_x_134:
        /* <DEDUP_REMOVED lines=15> */
.L_x_160:
        /* <DEDUP_REMOVED lines=19> */
.L_x_159:
[----:B------:R-:W-:Y:S05]  /*4510*/  BSYNC.RECONVERGENT B4 ;  /* 0x0000000000047941 */ /* 0x000fea0003800200 */
.L_x_158:
        /* <DEDUP_REMOVED lines=14> */
.L_x_162:
[----:B------:R-:W-:Y:S05]  /*4600*/  BSYNC.RECONVERGENT B4 ;  /* 0x0000000000047941 */ /* 0x000fea0003800200 */
.L_x_161:
[----:B------:R-:W-:-:S13]  /*4610*/  ISETP.NE.OR P0, PT, R9, RZ, P0 ;  /* 0x000000ff0900720c */ /* 0x000fda0000705670 */
[----:B------:R-:W-:Y:S05]  /*4620*/  @!P0 BRA `(.L_x_156) ;  /* 0x00000000001c8947 */ /* 0x000fea0003800000 */
.L_x_157:
[----:B------:R-:W-:Y:S01]  /*4630*/  IADD3 R9, PT, PT, R9, 0x4, RZ ;  /* 0x0000000409097810 */ /* 0x000fe20007ffe0ff */
[----:B-----5:R-:W-:-:S03]  /*4640*/  FADD R7, R7, 1.3332999944686889648 ;  /* 0x3faaa99307077421 */ /* 0x020fc60000000000 */
[----:B------:R-:W-:Y:S01]  /*4650*/  ISETP.NE.AND P0, PT, R9, RZ, PT ;  /* 0x000000ff0900720c */ /* 0x000fe20003f05270 */
[----:B------:R-:W-:-:S04]  /*4660*/  FADD R7, R7, 1.3332999944686889648 ;  /* 0x3faaa99307077421 */ /* 0x000fc80000000000 */
[----:B------:R-:W-:-:S04]  /*4670*/  FADD R7, R7, 1.3332999944686889648 ;  /* 0x3faaa99307077421 */ /* 0x000fc80000000000 */
[----:B------:R-:W-:-:S04]  /*4680*/  FADD R7, R7, 1.3332999944686889648 ;  /* 0x3faaa99307077421 */ /* 0x000fc80000000000 */
[----:B------:R-:W-:Y:S05]  /*4690*/  @P0 BRA `(.L_x_157) ;  /* 0xfffffffc00e40947 */ /* 0x000fea000383ffff */
.L_x_156:
[----:B------:R-:W-:Y:S05]  /*46a0*/  BSYNC.RECONVERGENT B3 ;  /* 0x0000000000037941 */ /* 0x000fea0003800200 */
.L_x_155:
        /* <DEDUP_REMOVED lines=9> */
.L_x_163:
[----:B------:R-:W-:Y:S05]  /*4740*/  BSYNC.RECONVERGENT B3 ;  /* 0x0000000000037941 */ /* 0x000fea0003800200 */
.L_x_144:
        /* <DEDUP_REMOVED lines=15> */
.L_x_170:
        /* <DEDUP_REMOVED lines=19> */
.L_x_169:
[----:B------:R-:W-:Y:S05]  /*4970*/  BSYNC.RECONVERGENT B4 ;  /* 0x0000000000047941 */ /* 0x000fea0003800200 */
.L_x_168:
        /* <DEDUP_REMOVED lines=14> */
.L_x_172:
[----:B------:R-:W-:Y:S05]  /*4a60*/  BSYNC.RECONVERGENT B4 ;  /* 0x0000000000047941 */ /* 0x000fea0003800200 */
.L_x_171:
[----:B------:R-:W-:-:S13]  /*4a70*/  ISETP.NE.OR P0, PT, R9, RZ, P0 ;  /* 0x000000ff0900720c */ /* 0x000fda0000705670 */
[----:B------:R-:W-:Y:S05]  /*4a80*/  @!P0 BRA `(.L_x_166) ;  /* 0x00000000001c8947 */ /* 0x000fea0003800000 */
.L_x_167:
[----:B------:R-:W-:Y:S01]  /*4a90*/  IADD3 R9, PT, PT, R9, 0x4, RZ ;  /* 0x0000000409097810 */ /* 0x000fe20007ffe0ff */
[----:B-----5:R-:W-:-:S03]  /*4aa0*/  FADD R7, R7, 1.3332999944686889648 ;  /* 0x3faaa99307077421 */ /* 0x020fc60000000000 */
[----:B------:R-:W-:Y:S01]  /*4ab0*/  ISETP.NE.AND P0, PT, R9, RZ, PT ;  /* 0x000000ff0900720c */ /* 0x000fe20003f05270 */
[----:B------:R-:W-:-:S04]  /*4ac0*/  FADD R7, R7, 1.3332999944686889648 ;  /* 0x3faaa99307077421 */ /* 0x000fc80000000000 */
[----:B------:R-:W-:-:S04]  /*4ad0*/  FADD R7, R7, 1.3332999944686889648 ;  /* 0x3faaa99307077421 */ /* 0x000fc80000000000 */
[----:B------:R-:W-:-:S04]  /*4ae0*/  FADD R7, R7, 1.3332999944686889648 ;  /* 0x3faaa99307077421 */ /* 0x000fc80000000000 */
[----:B------:R-:W-:Y:S05]  /*4af0*/  @P0 BRA `(.L_x_167) ;  /* 0xfffffffc00e40947 */ /* 0x000fea000383ffff */
.L_x_166:
[----:B------:R-:W-:Y:S05]  /*4b00*/  BSYNC.RECONVERGENT B3 ;  /* 0x0000000000037941 */ /* 0x000fea0003800200 */
.L_x_165:
        /* <DEDUP_REMOVED lines=9> */
.L_x_173:
[----:B------:R-:W-:Y:S05]  /*4ba0*/  BSYNC.RECONVERGENT B3 ;  /* 0x0000000000037941 */ /* 0x000fea0003800200 */
.L_x_154:
        /* <DEDUP_REMOVED lines=15> */
.L_x_180:
        /* <DEDUP_REMOVED lines=19> */
.L_x_179:
[----:B------:R-:W-:Y:S05]  /*4dd0*/  BSYNC.RECONVERGENT B4 ;  /* 0x0000000000047941 */ /* 0x000fea0003800200 */
.L_x_178:
        /* <DEDUP_REMOVED lines=14> */
.L_x_182:
[----:B------:R-:W-:Y:S05]  /*4ec0*/  BSYNC.RECONVERGENT B4 ;  /* 0x0000000000047941 */ /* 0x000fea0003800200 */
.L_x_181:
[----:B------:R-:W-:-:S13]  /*4ed0*/  ISETP.NE.OR P0, PT, R9, RZ, P0 ;  /* 0x000000ff0900720c */ /* 0x000fda0000705670 */
[----:B------:R-:W-:Y:S05]  /*4ee0*/  @!P0 BRA `(.L_x_176) ;  /* 0x00000000001c8947 */ /* 0x000fea0003800000 */
.L_x_177:
[----:B------:R-:W-:Y:S01]  /*4ef0*/  IADD3 R9, PT, PT, R9, 0x4, RZ ;  /* 0x0000000409097810 */ /* 0x000fe20007ffe0ff */
[----:B-----5:R-:W-:-:S03]  /*4f00*/  FADD R7, R7, 1.3332999944686889648 ;  /* 0x3faaa99307077421 */ /* 0x020fc60000000000 */
[----:B------:R-:W-:Y:S01]  /*4f10*/  ISETP.NE.AND P0, PT, R9, RZ, PT ;  /* 0x000000ff0900720c */ /* 0x000fe20003f05270 */
[----:B------:R-:W-:-:S04]  /*4f20*/  FADD R7, R7, 1.3332999944686889648 ;  /* 0x3faaa99307077421 */ /* 0x000fc80000000000 */
[----:B------:R-:W-:-:S04]  /*4f30*/  FADD R7, R7, 1.3332999944686889648 ;  /* 0x3faaa99307077421 */ /* 0x000fc80000000000 */
[----:B------:R-:W-:-:S04]  /*4f40*/  FADD R7, R7, 1.3332999944686889648 ;  /* 0x3faaa99307077421 */ /* 0x000fc80000000000 */
[----:B------:R-:W-:Y:S05]  /*4f50*/  @P0 BRA `(.L_x_177) ;  /* 0xfffffffc00e40947 */ /* 0x000fea000383ffff */
.L_x_176:
[----:B------:R-:W-:Y:S05]  /*4f60*/  BSYNC.RECONVERGENT B3 ;  /* 0x0000000000037941 */ /* 0x000fea0003800200 */
.L_x_175:
        /* <DEDUP_REMOVED lines=9> */
.L_x_183:
[----:B------:R-:W-:Y:S05]  /*5000*/  BSYNC.RECONVERGENT B3 ;  /* 0x0000000000037941 */ /* 0x000fea0003800200 */
.L_x_164:
        /* <DEDUP_REMOVED lines=15> */
.L_x_190:
        /* <DEDUP_REMOVED lines=19> */
.L_x_189:
[----:B------:R-:W-:Y:S05]  /*5230*/  BSYNC.RECONVERGENT B4 ;  /* 0x0000000000047941 */ /* 0x000fea0003800200 */
.L_x_188:
        /* <DEDUP_REMOVED lines=14> */
.L_x_192:
[----:B------:R-:W-:Y:S05]  /*5320*/  BSYNC.RECONVERGENT B4 ;  /* 0x0000000000047941 */ /* 0x000fea0003800200 */
.L_x_191:
[----:B------:R-:W-:-:S13]  /*5330*/  ISETP.NE.OR P0, PT, R9, RZ, P0 ;  /* 0x000000ff0900720c */ /* 0x000fda0000705670 */
[----:B------:R-:W-:Y:S05]  /*5340*/  @!P0 BRA `(.L_x_186) ;  /* 0x00000000001c8947 */ /* 0x000fea0003800000 */
.L_x_187:
[----:B------:R-:W-:Y:S01]  /*5350*/  IADD3 R9, PT, PT, R9, 0x4, RZ ;  /* 0x0000000409097810 */ /* 0x000fe20007ffe0ff */
[----:B-----5:R-:W-:-:S03]  /*5360*/  FADD R7, R7, 1.3332999944686889648 ;  /* 0x3faaa99307077421 */ /* 0x020fc60000000000 */
[----:B------:R-:W-:Y:S01]  /*5370*/  ISETP.NE.AND P0, PT, R9, RZ, PT ;  /* 0x000000ff0900720c */ /* 0x000fe20003f05270 */
[----:B------:R-:W-:-:S04]  /*5380*/  FADD R7, R7, 1.3332999944686889648 ;  /* 0x3faaa99307077421 */ /* 0x000fc80000000000 */
[----:B------:R-:W-:-:S04]  /*5390*/  FADD R7, R7, 1.3332999944686889648 ;  /* 0x3faaa99307077421 */ /* 0x000fc80000000000 */
[----:B------:R-:W-:-:S04]  /*53a0*/  FADD R7, R7, 1.3332999944686889648 ;  /* 0x3faaa99307077421 */ /* 0x000fc80000000000 */
[----:B------:R-:W-:Y:S05]  /*53b0*/  @P0 BRA `(.L_x_187) ;  /* 0xfffffffc00e40947 */ /* 0x000fea000383ffff */
.L_x_186:
[----:B------:R-:W-:Y:S05]  /*53c0*/  BSYNC.RECONVERGENT B3 ;  /* 0x0000000000037941 */ /* 0x000fea0003800200 */
.L_x_185:
        /* <DEDUP_REMOVED lines=9> */
.L_x_193:
[----:B------:R-:W-:Y:S05]  /*5460*/  BSYNC.RECONVERGENT B3 ;  /* 0x0000000000037941 */ /* 0x000fea0003800200 */
.L_x_174:
        /* <DEDUP_REMOVED lines=15> */
.L_x_200:
        /* <DEDUP_REMOVED lines=19> */
.L_x_199:
[----:B------:R-:W-:Y:S05]  /*5690*/  BSYNC.RECONVERGENT B4 ;  /* 0x0000000000047941 */ /* 0x000fea0003800200 */
.L_x_198:
        /* <DEDUP_REMOVED lines=14> */
.L_x_202:
[----:B------:R-:W-:Y:S05]  /*5780*/  BSYNC.RECONVERGENT B4 ;  /* 0x0000000000047941 */ /* 0x000fea0003800200 */
.L_x_201:
[----:B------:R-:W-:-:S13]  /*5790*/  ISETP.NE.OR P0, PT, R9, RZ, P0 ;  /* 0x000000ff0900720c */ /* 0x000fda0000705670 */
[----:B------:R-:W-:Y:S05]  /*57a0*/  @!P0 BRA `(.L_x_196) ;  /* 0x00000000001c8947 */ /* 0x000fea0003800000 */
.L_x_197:
[----:B------:R-:W-:Y:S01]  /*57b0*/  IADD3 R9, PT, PT, R9, 0x4, RZ ;  /* 0x0000000409097810 */ /* 0x000fe20007ffe0ff */
[----:B-----5:R-:W-:-:S03]  /*57c0*/  FADD R7, R7, 1.3332999944686889648 ;  /* 0x3faaa99307077421 */ /* 0x020fc60000000000 */
[----:B------:R-:W-:Y:S01]  /*57d0*/  ISETP.NE.AND P0, PT, R9, RZ, PT ;  /* 0x000000ff0900720c */ /* 0x000fe20003f05270 */
[----:B------:R-:W-:-:S04]  /*57e0*/  FADD R7, R7, 1.3332999944686889648 ;  /* 0x3faaa99307077421 */ /* 0x000fc80000000000 */
[----:B------:R-:W-:-:S04]  /*57f0*/  FADD R7, R7, 1.3332999944686889648 ;  /* 0x3faaa99307077421 */ /* 0x000fc80000000000 */
[----:B------:R-:W-:-:S04]  /*5800*/  FADD R7, R7, 1.3332999944686889648 ;  /* 0x3faaa99307077421 */ /* 0x000fc80000000000 */
[----:B------:R-:W-:Y:S05]  /*5810*/  @P0 BRA `(.L_x_197) ;  /* 0xfffffffc00e40947 */ /* 0x000fea000383ffff */
.L_x_196:
[----:B------:R-:W-:Y:S05]  /*5820*/  BSYNC.RECONVERGENT B3 ;  /* 0x0000000000037941 */ /* 0x000fea0003800200 */
.L_x_195:
        /* <DEDUP_REMOVED lines=9> */
.L_x_203:
[----:B------:R-:W-:Y:S05]  /*58c0*/  BSYNC.RECONVERGENT B3 ;  /* 0x0000000000037941 */ /* 0x000fea0003800200 */
.L_x_184:
        /* <DEDUP_REMOVED lines=15> */
.L_x_210:
        /* <DEDUP_REMOVED lines=19> */
.L_x_209:
[----:B------:R-:W-:Y:S05]  /*5af0*/  BSYNC.RECONVERGENT B4 ;  /* 0x0000000000047941 */ /* 0x000fea0003800200 */
.L_x_208:
        /* <DEDUP_REMOVED lines=14> */
.L_x_212:
[----:B------:R-:W-:Y:S05]  /*5be0*/  BSYNC.RECONVERGENT B4 ;  /* 0x0000000000047941 */ /* 0x000fea0003800200 */
.L_x_211:
[----:B------:R-:W-:-:S13]  /*5bf0*/  ISETP.NE.OR P0, PT, R9, RZ, P0 ;  /* 0x000000ff0900720c */ /* 0x000fda0000705670 */
[----:B------:R-:W-:Y:S05]  /*5c00*/  @!P0 BRA `(.L_x_206) ;  /* 0x00000000001c8947 */ /* 0x000fea0003800000 */
.L_x_207:
[----:B------:R-:W-:Y:S01]  /*5c10*/  IADD3 R9, PT, PT, R9, 0x4, RZ ;  /* 0x0000000409097810 */ /* 0x000fe20007ffe0ff */
[----:B-----5:R-:W-:-:S03]  /*5c20*/  FADD R7, R7, 1.3332999944686889648 ;  /* 0x3faaa99307077421 */ /* 0x020fc60000000000 */
[----:B------:R-:W-:Y:S01]  /*5c30*/  ISETP.NE.AND P0, PT, R9, RZ, PT ;  /* 0x000000ff0900720c */ /* 0x000fe20003f05270 */
[----:B------:R-:W-:-:S04]  /*5c40*/  FADD R7, R7, 1.3332999944686889648 ;  /* 0x3faaa99307077421 */ /* 0x000fc80000000000 */
[----:B------:R-:W-:-:S04]  /*5c50*/  FADD R7, R7, 1.3332999944686889648 ;  /* 0x3faaa99307077421 */ /* 0x000fc80000000000 */
[----:B------:R-:W-:-:S04]  /*5c60*/  FADD R7, R7, 1.3332999944686889648 ;  /* 0x3faaa99307077421 */ /* 0x000fc80000000000 */
[----:B------:R-:W-:Y:S05]  /*5c70*/  @P0 BRA `(.L_x_207) ;  /* 0xfffffffc00e40947 */ /* 0x000fea000383ffff */
.L_x_206:
[----:B------:R-:W-:Y:S05]  /*5c80*/  BSYNC.RECONVERGENT B3 ;  /* 0x0000000000037941 */ /* 0x000fea0003800200 */
.L_x_205:
        /* <DEDUP_REMOVED lines=9> */
.L_x_213:
[----:B------:R-:W-:Y:S05]  /*5d20*/  BSYNC.RECONVERGENT B3 ;  /* 0x0000000000037941 */ /* 0x000fea0003800200 */
.L_x_194:
        /* <DEDUP_REMOVED lines=15> */
.L_x_220:
        /* <DEDUP_REMOVED lines=19> */
.L_x_219:
[----:B------:R-:W-:Y:S05]  /*5f50*/  BSYNC.RECONVERGENT B4 ;  /* 0x0000000000047941 */ /* 0x000fea0003800200 */
.L_x_218:
        /* <DEDUP_REMOVED lines=14> */
.L_x_222:
[----:B------:R-:W-:Y:S05]  /*6040*/  BSYNC.RECONVERGENT B4 ;  /* 0x0000000000047941 */ /* 0x000fea0003800200 */
.L_x_221:
[----:B------:R-:W-:-:S13]  /*6050*/  ISETP.NE.OR P0, PT, R9, RZ, P0 ;  /* 0x000000ff0900720c */ /* 0x000fda0000705670 */
[----:B------:R-:W-:Y:S05]  /*6060*/  @!P0 BRA `(.L_x_216) ;  /* 0x00000000001c8947 */ /* 0x000fea0003800000 */
.L_x_217:
[----:B------:R-:W-:Y:S01]  /*6070*/  IADD3 R9, PT, PT, R9, 0x4, RZ ;  /* 0x0000000409097810 */ /* 0x000fe20007ffe0ff */
[----:B-----5:R-:W-:-:S03]  /*6080*/  FADD R7, R7, 1.3332999944686889648 ;  /* 0x3faaa99307077421 */ /* 0x020fc60000000000 */
[----:B------:R-:W-:Y:S01]  /*6090*/  ISETP.NE.AND P0, PT, R9, RZ, PT ;  /* 0x000000ff0900720c */ /* 0x000fe20003f05270 */
[----:B------:R-:W-:-:S04]  /*60a0*/  FADD R7, R7, 1.3332999944686889648 ;  /* 0x3faaa99307077421 */ /* 0x000fc80000000000 */
[----:B------:R-:W-:-:S04]  /*60b0*/  FADD R7, R7, 1.3332999944686889648 ;  /* 0x3faaa99307077421 */ /* 0x000fc80000000000 */
[----:B------:R-:W-:-:S04]  /*60c0*/  FADD R7, R7, 1.3332999944686889648 ;  /* 0x3faaa99307077421 */ /* 0x000fc80000000000 */
[----:B------:R-:W-:Y:S05]  /*60d0*/  @P0 BRA `(.L_x_217) ;  /* 0xfffffffc00e40947 */ /* 0x000fea000383ffff */
.L_x_216:
[----:B------:R-:W-:Y:S05]  /*60e0*/  BSYNC.RECONVERGENT B3 ;  /* 0x0000000000037941 */ /* 0x000fea0003800200 */
.L_x_215:
        /* <DEDUP_REMOVED lines=9> */
.L_x_223:
[----:B------:R-:W-:Y:S05]  /*6180*/  BSYNC.RECONVERGENT B3 ;  /* 0x0000000000037941 */ /* 0x000fea0003800200 */
.L_x_204:
        /* <DEDUP_REMOVED lines=15> */
.L_x_230:
        /* <DEDUP_REMOVED lines=19> */
.L_x_229:
[----:B------:R-:W-:Y:S05]  /*63b0*/  BSYNC.RECONVERGENT B4 ;  /* 0x0000000000047941 */ /* 0x000fea0003800200 */
.L_x_228:
        /* <DEDUP_REMOVED lines=14> */
.L_x_232:
[----:B------:R-:W-:Y:S05]  /*64a0*/  BSYNC.RECONVERGENT B4 ;  /* 0x0000000000047941 */ /* 0x000fea0003800200 */
.L_x_231:
[----:B------:R-:W-:-:S13]  /*64b0*/  ISETP.NE.OR P0, PT, R9, RZ, P0 ;  /* 0x000000ff0900720c */ /* 0x000fda0000705670 */
[----:B------:R-:W-:Y:S05]  /*64c0*/  @!P0 BRA `(.L_x_226) ;  /* 0x00000000001c8947 */ /* 0x000fea0003800000 */
.L_x_227:
[----:B------:R-:W-:Y:S01]  /*64d0*/  IADD3 R9, PT, PT, R9, 0x4, RZ ;  /* 0x0000000409097810 */ /* 0x000fe20007ffe0ff */
[----:B-----5:R-:W-:-:S03]  /*64e0*/  FADD R7, R7, 1.3332999944686889648 ;  /* 0x3faaa99307077421 */ /* 0x020fc60000000000 */
[----:B------:R-:W-:Y:S01]  /*64f0*/  ISETP.NE.AND P0, PT, R9, RZ, PT ;  /* 0x000000ff0900720c */ /* 0x000fe20003f05270 */
[----:B------:R-:W-:-:S04]  /*6500*/  FADD R7, R7, 1.3332999944686889648 ;  /* 0x3faaa99307077421 */ /* 0x000fc80000000000 */
[----:B------:R-:W-:-:S04]  /*6510*/  FADD R7, R7, 1.3332999944686889648 ;  /* 0x3faaa99307077421 */ /* 0x000fc80000000000 */
[----:B------:R-:W-:-:S04]  /*6520*/  FADD R7, R7, 1.3332999944686889648 ;  /* 0x3faaa99307077421 */ /* 0x000fc80000000000 */
[----:B------:R-:W-:Y:S05]  /*6530*/  @P0 BRA `(.L_x_227) ;  /* 0xfffffffc00e40947 */ /* 0x000fea000383ffff */
.L_x_226:
[----:B------:R-:W-:Y:S05]  /*6540*/  BSYNC.RECONVERGENT B3 ;  /* 0x0000000000037941 */ /* 0x000fea0003800200 */
.L_x_225:
        /* <DEDUP_REMOVED lines=9> */
.L_x_233:
[----:B------:R-:W-:Y:S05]  /*65e0*/  BSYNC.RECONVERGENT B3 ;  /* 0x0000000000037941 */ /* 0x000fea0003800200 */
.L_x_214:
        /* <DEDUP_REMOVED lines=15> */
.L_x_240:
        /* <DEDUP_REMOVED lines=19> */
.L_x_239:
[----:B------:R-:W-:Y:S05]  /*6810*/  BSYNC.RECONVERGENT B4 ;  /* 0x0000000000047941 */ /* 0x000fea0003800200 */
.L_x_238:
        /* <DEDUP_REMOVED lines=14> */
.L_x_242:
[----:B------:R-:W-:Y:S05]  /*6900*/  BSYNC.RECONVERGENT B4 ;  /* 0x0000000000047941 */ /* 0x000fea0003800200 */
.L_x_241:
[----:B------:R-:W-:-:S13]  /*6910*/  ISETP.NE.OR P0, PT, R9, RZ, P0 ;  /* 0x000000ff0900720c */ /* 0x000fda0000705670 */
[----:B------:R-:W-:Y:S05]  /*6920*/  @!P0 BRA `(.L_x_236) ;  /* 0x00000000001c8947 */ /* 0x000fea0003800000 */
.L_x_237:
[----:B------:R-:W-:Y:S01]  /*6930*/  IADD3 R9, PT, PT, R9, 0x4, RZ ;  /* 0x0000000409097810 */ /* 0x000fe20007ffe0ff */
[----:B-----5:R-:W-:-:S03]  /*6940*/  FADD R7, R7, 1.3332999944686889648 ;  /* 0x3faaa99307077421 */ /* 0x020fc60000000000 */
[----:B------:R-:W-:Y:S01]  /*6950*/  ISETP.NE.AND P0, PT, R9, RZ, PT ;  /* 0x000000ff0900720c */ /* 0x000fe20003f05270 */
[----:B------:R-:W-:-:S04]  /*6960*/  FADD R7, R7, 1.3332999944686889648 ;  /* 0x3faaa99307077421 */ /* 0x000fc80000000000 */
[----:B------:R-:W-:-:S04]  /*6970*/  FADD R7, R7, 1.3332999944686889648 ;  /* 0x3faaa99307077421 */ /* 0x000fc80000000000 */
[----:B------:R-:W-:-:S04]  /*6980*/  FADD R7, R7, 1.3332999944686889648 ;  /* 0x3faaa99307077421 */ /* 0x000fc80000000000 */
[----:B------:R-:W-:Y:S05]  /*6990*/  @P0 BRA `(.L_x_237) ;  /* 0xfffffffc00e40947 */ /* 0x000fea000383ffff */
.L_x_236:
[----:B------:R-:W-:Y:S05]  /*69a0*/  BSYNC.RECONVERGENT B3 ;  /* 0x0000000000037941 */ /* 0x000fea0003800200 */
.L_x_235:
        /* <DEDUP_REMOVED lines=9> */
.L_x_243:
[----:B------:R-:W-:Y:S05]  /*6a40*/  BSYNC.RECONVERGENT B3 ;  /* 0x0000000000037941 */ /* 0x000fea0003800200 */
.L_x_224:
        /* <DEDUP_REMOVED lines=15> */
.L_x_250:
        /* <DEDUP_REMOVED lines=19> */
.L_x_249:
[----:B------:R-:W-:Y:S05]  /*6c70*/  BSYNC.RECONVERGENT B4 ;  /* 0x0000000000047941 */ /* 0x000fea0003800200 */
.L_x_248:
        /* <DEDUP_REMOVED lines=14> */
.L_x_252:
[----:B------:R-:W-:Y:S05]  /*6d60*/  BSYNC.RECONVERGENT B4 ;  /* 0x0000000000047941 */ /* 0x000fea0003800200 */
.L_x_251:
[----:B------:R-:W-:-:S13]  /*6d70*/  ISETP.NE.OR P0, PT, R9, RZ, P0 ;  /* 0x000000ff0900720c */ /* 0x000fda0000705670 */
[----:B------:R-:W-:Y:S05]  /*6d80*/  @!P0 BRA `(.L_x_246) ;  /* 0x00000000001c8947 */ /* 0x000fea0003800000 */
.L_x_247:
[----:B------:R-:W-:Y:S01]  /*6d90*/  IADD3 R9, PT, PT, R9, 0x4, RZ ;  /* 0x0000000409097810 */ /* 0x000fe20007ffe0ff */
[----:B-----5:R-:W-:-:S03]  /*6da0*/  FADD R7, R7, 1.3332999944686889648 ;  /* 0x3faaa99307077421 */ /* 0x020fc60000000000 */
[----:B------:R-:W-:Y:S01]  /*6db0*/  ISETP.NE.AND P0, PT, R9, RZ, PT ;  /* 0x000000ff0900720c */ /* 0x000fe20003f05270 */
[----:B------:R-:W-:-:S04]  /*6dc0*/  FADD R7, R7, 1.3332999944686889648 ;  /* 0x3faaa99307077421 */ /* 0x000fc80000000000 */
[----:B------:R-:W-:-:S04]  /*6dd0*/  FADD R7, R7, 1.3332999944686889648 ;  /* 0x3faaa99307077421 */ /* 0x000fc80000000000 */
[----:B------:R-:W-:-:S04]  /*6de0*/  FADD R7, R7, 1.3332999944686889648 ;  /* 0x3faaa99307077421 */ /* 0x000fc80000000000 */
[----:B------:R-:W-:Y:S05]  /*6df0*/  @P0 BRA `(.L_x_247) ;  /* 0xfffffffc00e40947 */ /* 0x000fea000383ffff */
.L_x_246:
[----:B------:R-:W-:Y:S05]  /*6e00*/  BSYNC.RECONVERGENT B3 ;  /* 0x0000000000037941 */ /* 0x000fea0003800200 */
.L_x_245:
        /* <DEDUP_REMOVED lines=9> */
.L_x_253:
[----:B------:R-:W-:Y:S05]  /*6ea0*/  BSYNC.RECONVERGENT B3 ;  /* 0x0000000000037941 */ /* 0x000fea0003800200 */
.L_x_234:
        /* <DEDUP_REMOVED lines=15> */
.L_x_260:
        /* <DEDUP_REMOVED lines=19> */
.L_x_259:
[----:B------:R-:W-:Y:S05]  /*70d0*/  BSYNC.RECONVERGENT B4 ;  /* 0x0000000000047941 */ /* 0x000fea0003800200 */
.L_x_258:
        /* <DEDUP_REMOVED lines=14> */
.L_x_262:
[----:B------:R-:W-:Y:S05]  /*71c0*/  BSYNC.RECONVERGENT B4 ;  /* 0x0000000000047941 */ /* 0x000fea0003800200 */
.L_x_261:
[----:B------:R-:W-:-:S13]  /*71d0*/  ISETP.NE.OR P0, PT, R9, RZ, P0 ;  /* 0x000000ff0900720c */ /* 0x000fda0000705670 */
[----:B------:R-:W-:Y:S05]  /*71e0*/  @!P0 BRA `(.L_x_256) ;  /* 0x00000000001c8947 */ /* 0x000fea0003800000 */
.L_x_257:
[----:B------:R-:W-:Y:S01]  /*71f0*/  IADD3 R9, PT, PT, R9, 0x4, RZ ;  /* 0x0000000409097810 */ /* 0x000fe20007ffe0ff */
[----:B-----5:R-:W-:-:S03]  /*7200*/  FADD R7, R7, 1.3332999944686889648 ;  /* 0x3faaa99307077421 */ /* 0x020fc60000000000 */
[----:B------:R-:W-:Y:S01]  /*7210*/  ISETP.NE.AND P0, PT, R9, RZ, PT ;  /* 0x000000ff0900720c */ /* 0x000fe20003f05270 */
[----:B------:R-:W-:-:S04]  /*7220*/  FADD R7, R7, 1.3332999944686889648 ;  /* 0x3faaa99307077421 */ /* 0x000fc80000000000 */
[----:B------:R-:W-:-:S04]  /*7230*/  FADD R7, R7, 1.3332999944686889648 ;  /* 0x3faaa99307077421 */ /* 0x000fc80000000000 */
[----:B------:R-:W-:-:S04]  /*7240*/  FADD R7, R7, 1.3332999944686889648 ;  /* 0x3faaa99307077421 */ /* 0x000fc80000000000 */
[----:B------:R-:W-:Y:S05]  /*7250*/  @P0 BRA `(.L_x_257) ;  /* 0xfffffffc00e40947 */ /* 0x000fea000383ffff */
.L_x_256:
[----:B------:R-:W-:Y:S05]  /*7260*/  BSYNC.RECONVERGENT B3 ;  /* 0x0000000000037941 */ /* 0x000fea0003800200 */
.L_x_255:
        /* <DEDUP_REMOVED lines=9> */
.L_x_263:
[----:B------:R-:W-:Y:S05]  /*7300*/  BSYNC.RECONVERGENT B3 ;  /* 0x0000000000037941 */ /* 0x000fea0003800200 */
.L_x_244:
        /* <DEDUP_REMOVED lines=15> */
.L_x_270:
        /* <DEDUP_REMOVED lines=19> */
.L_x_269:
[----:B------:R-:W-:Y:S05]  /*7530*/  BSYNC.RECONVERGENT B4 ;  /* 0x0000000000047941 */ /* 0x000fea0003800200 */
.L_x_268:
        /* <DEDUP_REMOVED lines=14> */
.L_x_272:
[----:B------:R-:W-:Y:S05]  /*7620*/  BSYNC.RECONVERGENT B4 ;  /* 0x0000000000047941 */ /* 0x000fea0003800200 */
.L_x_271:
[----:B------:R-:W-:-:S13]  /*7630*/  ISETP.NE.OR P0, PT, R9, RZ, P0 ;  /* 0x000000ff0900720c */ /* 0x000fda0000705670 */
[----:B------:R-:W-:Y:S05]  /*7640*/  @!P0 BRA `(.L_x_266) ;  /* 0x00000000001c8947 */ /* 0x000fea0003800000 */
.L_x_267:
[----:B------:R-:W-:Y:S01]  /*7650*/  IADD3 R9, PT, PT, R9, 0x4, RZ ;  /* 0x0000000409097810 */ /* 0x000fe20007ffe0ff */
[----:B-----5:R-:W-:-:S03]  /*7660*/  FADD R7, R7, 1.3332999944686889648 ;  /* 0x3faaa99307077421 */ /* 0x020fc60000000000 */
[----:B------:R-:W-:Y:S01]  /*7670*/  ISETP.NE.AND P0, PT, R9, RZ, PT ;  /* 0x000000ff0900720c */ /* 0x000fe20003f05270 */
[----:B------:R-:W-:-:S04]  /*7680*/  FADD R7, R7, 1.3332999944686889648 ;  /* 0x3faaa99307077421 */ /* 0x000fc80000000000 */
[----:B------:R-:W-:-:S04]  /*7690*/  FADD R7, R7, 1.3332999944686889648 ;  /* 0x3faaa99307077421 */ /* 0x000fc80000000000 */
[----:B------:R-:W-:-:S04]  /*76a0*/  FADD R7, R7, 1.3332999944686889648 ;  /* 0x3faaa99307077421 */ /* 0x000fc80000000000 */
[----:B------:R-:W-:Y:S05]  /*76b0*/  @P0 BRA `(.L_x_267) ;  /* 0xfffffffc00e40947 */ /* 0x000fea000383ffff */
.L_x_266:
[----:B------:R-:W-:Y:S05]  /*76c0*/  BSYNC.RECONVERGENT B3 ;  /* 0x0000000000037941 */ /* 0x000fea0003800200 */
.L_x_265:
        /* <DEDUP_REMOVED lines=9> */
.L_x_273:
[----:B------:R-:W-:Y:S05]  /*7760*/  BSYNC.RECONVERGENT B3 ;  /* 0x0000000000037941 */ /* 0x000fea0003800200 */
.L_x_254:
        /* <DEDUP_REMOVED lines=15> */
.L_x_280:
        /* <DEDUP_REMOVED lines=19> */
.L_x_279:
[----:B------:R-:W-:Y:S05]  /*7990*/  BSYNC.RECONVERGENT B4 ;  /* 0x0000000000047941 */ /* 0x000fea0003800200 */
.L_x_278:
        /* <DEDUP_REMOVED lines=14> */
.L_x_282:
[----:B------:R-:W-:Y:S05]  /*7a80*/  BSYNC.RECONVERGENT B4 ;  /* 0x0000000000047941 */ /* 0x000fea0003800200 */
.L_x_281:
[----:B------:R-:W-:-:S13]  /*7a90*/  ISETP.NE.OR P0, PT, R9, RZ, P0 ;  /* 0x000000ff0900720c */ /* 0x000fda0000705670 */
[----:B------:R-:W-:Y:S05]  /*7aa0*/  @!P0 BRA `(.L_x_276) ;  /* 0x00000000001c8947 */ /* 0x000fea0003800000 */
.L_x_277:
[----:B------:R-:W-:Y:S01]  /*7ab0*/  IADD3 R9, PT, PT, R9, 0x4, RZ ;  /* 0x0000000409097810 */ /* 0x000fe20007ffe0ff */
[----:B-----5:R-:W-:-:S03]  /*7ac0*/  FADD R7, R7, 1.3332999944686889648 ;  /* 0x3faaa99307077421 */ /* 0x020fc60000000000 */
[----:B------:R-:W-:Y:S01]  /*7ad0*/  ISETP.NE.AND P0, PT, R9, RZ, PT ;  /* 0x000000ff0900720c */ /* 0x000fe20003f05270 */
[----:B------:R-:W-:-:S04]  /*7ae0*/  FADD R7, R7, 1.3332999944686889648 ;  /* 0x3faaa99307077421 */ /* 0x000fc80000000000 */
[----:B------:R-:W-:-:S04]  /*7af0*/  FADD R7, R7, 1.3332999944686889648 ;  /* 0x3faaa99307077421 */ /* 0x000fc80000000000 */
[----:B------:R-:W-:-:S04]  /*7b00*/  FADD R7, R7, 1.3332999944686889648 ;  /* 0x3faaa99307077421 */ /* 0x000fc80000000000 */
[----:B------:R-:W-:Y:S05]  /*7b10*/  @P0 BRA `(.L_x_277) ;  /* 0xfffffffc00e40947 */ /* 0x000fea000383ffff */
.L_x_276:
[----:B------:R-:W-:Y:S05]  /*7b20*/  BSYNC.RECONVERGENT B3 ;  /* 0x0000000000037941 */ /* 0x000fea0003800200 */
.L_x_275:
        /* <DEDUP_REMOVED lines=9> */
.L_x_283:
[----:B------:R-:W-:Y:S05]  /*7bc0*/  BSYNC.RECONVERGENT B3 ;  /* 0x0000000000037941 */ /* 0x000fea0003800200 */
.L_x_264:
        /* <DEDUP_REMOVED lines=16> */
.L_x_290:
        /* <DEDUP_REMOVED lines=19> */
.L_x_289:
[----:B------:R-:W-:Y:S05]  /*7e00*/  BSYNC.RECONVERGENT B4 ;  /* 0x0000000000047941 */ /* 0x000fea0003800200 */
.L_x_288:
        /* <DEDUP_REMOVED lines=14> */
.L_x_292:
[----:B------:R-:W-:Y:S05]  /*7ef0*/  BSYNC.RECONVERGENT B4 ;  /* 0x0000000000047941 */ /* 0x000fea0003800200 */
.L_x_291:
[----:B------:R-:W-:-:S13]  /*7f00*/  ISETP.NE.OR P0, PT, R9, RZ, P0 ;  /* 0x000000ff0900720c */ /* 0x000fda0000705670 */
[----:B------:R-:W-:Y:S05]  /*7f10*/  @!P0 BRA `(.L_x_286) ;  /* 0x00000000001c8947 */ /* 0x000fea0003800000 */
.L_x_287:
[----:B------:R-:W-:Y:S01]  /*7f20*/  IADD3 R9, PT, PT, R9, 0x4, RZ ;  /* 0x0000000409097810 */ /* 0x000fe20007ffe0ff */
[----:B-----5:R-:W-:-:S03]  /*7f30*/  FADD R7, R7, 1.3332999944686889648 ;  /* 0x3faaa99307077421 */ /* 0x020fc60000000000 */
[----:B------:R-:W-:Y:S01]  /*7f40*/  ISETP.NE.AND P0, PT, R9, RZ, PT ;  /* 0x000000ff0900720c */ /* 0x000fe20003f05270 */
[----:B------:R-:W-:-:S04]  /*7f50*/  FADD R7, R7, 1.3332999944686889648 ;  /* 0x3faaa99307077421 */ /* 0x000fc80000000000 */
[----:B------:R-:W-:-:S04]  /*7f60*/  FADD R7, R7, 1.3332999944686889648 ;  /* 0x3faaa99307077421 */ /* 0x000fc80000000000 */
[----:B------:R-:W-:-:S04]  /*7f70*/  FADD R7, R7, 1.3332999944686889648 ;  /* 0x3faaa99307077421 */ /* 0x000fc80000000000 */
[----:B------:R-:W-:Y:S05]  /*7f80*/  @P0 BRA `(.L_x_287) ;  /* 0xfffffffc00e40947 */ /* 0x000fea000383ffff */
.L_x_286:
[----:B------:R-:W-:Y:S05]  /*7f90*/  BSYNC.RECONVERGENT B3 ;  /* 0x0000000000037941 */ /* 0x000fea0003800200 */
.L_x_285:
        /* <DEDUP_REMOVED lines=9> */
.L_x_293:
[----:B------:R-:W-:Y:S05]  /*8030*/  BSYNC.RECONVERGENT B3 ;  /* 0x0000000000037941 */ /* 0x000fea0003800200 */
.L_x_274:
[----:B------:R-:W-:Y:S05]  /*8040*/  @!P1 BREAK.RELIABLE B1 ;  /* 0x0000000000019942 */ /* 0x000fea0003800100 */
[----:B------:R-:W-:Y:S05]  /*8050*/  @!P1 BRA `(.L_x_284) ;  /* 0x0000000400109947 */ /* 0x000fea0003800000 */
[----:B------:R-:W-:Y:S05]  /*8060*/  BSYNC.RELIABLE B1 ;  /* 0x0000000000017941 */ /* 0x000fea0003800100 */
.L_x_122:
        /* <DEDUP_REMOVED lines=14> */
.L_x_299:
        /* <DEDUP_REMOVED lines=19> */
.L_x_298:
[----:B------:R-:W-:Y:S05]  /*8280*/  BSYNC.RECONVERGENT B4 ;  /* 0x0000000000047941 */ /* 0x000fea0003800200 */
.L_x_297:
        /* <DEDUP_REMOVED lines=14> */
.L_x_301:
[----:B------:R-:W-:Y:S05]  /*8370*/  BSYNC.RECONVERGENT B4 ;  /* 0x0000000000047941 */ /* 0x000fea0003800200 */
.L_x_300:
[----:B------:R-:W-:-:S13]  /*8380*/  ISETP.NE.OR P0, PT, R0, RZ, P0 ;  /* 0x000000ff0000720c */ /* 0x000fda0000705670 */
[----:B------:R-:W-:Y:S05]  /*8390*/  @!P0 BRA `(.L_x_295) ;  /* 0x00000000001c8947 */ /* 0x000fea0003800000 */
.L_x_296:
[----:B------:R-:W-:Y:S01]  /*83a0*/  IADD3 R0, PT, PT, R0, 0x4, RZ ;  /* 0x0000000400007810 */ /* 0x000fe20007ffe0ff */
[----:B-----5:R-:W-:-:S03]  /*83b0*/  FADD R7, R7, 1.3332999944686889648 ;  /* 0x3faaa99307077421 */ /* 0x020fc60000000000 */
[----:B------:R-:W-:Y:S01]  /*83c0*/  ISETP.NE.AND P0, PT, R0, RZ, PT ;  /* 0x000000ff0000720c */ /* 0x000fe20003f05270 */
[----:B------:R-:W-:-:S04]  /*83d0*/  FADD R7, R7, 1.3332999944686889648 ;  /* 0x3faaa99307077421 */ /* 0x000fc80000000000 */
[----:B------:R-:W-:-:S04]  /*83e0*/  FADD R7, R7, 1.3332999944686889648 ;  /* 0x3faaa99307077421 */ /* 0x000fc80000000000 */
[----:B------:R-:W-:-:S04]  /*83f0*/  FADD R7, R7, 1.3332999944686889648 ;  /* 0x3faaa99307077421 */ /* 0x000fc80000000000 */
[----:B------:R-:W-:Y:S05]  /*8400*/  @P0 BRA `(.L_x_296) ;  /* 0xfffffffc00e40947 */ /* 0x000fea000383ffff */
.L_x_295:
[----:B------:R-:W-:Y:S05]  /*8410*/  BSYNC.RECONVERGENT B3 ;  /* 0x0000000000037941 */ /* 0x000fea0003800200 */
.L_x_294:
        /* <DEDUP_REMOVED lines=8> */
.L_x_284:
[----:B------:R-:W-:Y:S05]  /*84a0*/  BSYNC.RECONVERGENT B2 ;  /* 0x0000000000027941 */ /* 0x000fea0003800200 */
.L_x_121:
[----:B------:R-:W-:Y:S05]  /*84b0*/  WARPSYNC.ALL ;  /* 0x0000000000007948 */ /* 0x000fea0003800000 */
[----:B------:R-:W-:Y:S01]  /*84c0*/  CS2R R10, SR_CLOCKLO ;  /* 0x00000000000a7805 */ /* 0x000fe20000015000 */
[----:B------:R-:W0:Y:S08]  /*84d0*/  LDC.64 R8, c[0x0][0x390] ;  /* 0x0000e400ff087b82 */ /* 0x000e300000000a00 */
[----:B------:R-:W-:Y:S01]  /*84e0*/  BAR.SYNC.DEFER_BLOCKING 0x0 ;  /* 0x0000000000007b1d */ /* 0x000fe20000010000 */
[----:B------:R-:W-:-:S05]  /*84f0*/  SHF.L.U32 R13, R6, 0x1, RZ ;  /* 0x00000001060d7819 */ /* 0x000fca00000006ff */
[----:B0-----:R-:W-:Y:S01]  /*8500*/  IMAD.WIDE R8, R13, 0x8, R8 ;  /* 0x000000080d087825 */ /* 0x001fe200078e0208 */
[----:B-----5:R-:W-:Y:S04]  /*8510*/  STG.E desc[UR4][R2.64], R7 ;  /* 0x0000000702007986 */ /* 0x020fe8000c101904 */
[----:B------:R-:W-:Y:S04]  /*8520*/  STG.E.64 desc[UR4][R8.64], R4 ;  /* 0x0000000408007986 */ /* 0x000fe8000c101b04 */
[----:B------:R-:W-:Y:S01]  /*8530*/  STG.E.64 desc[UR4][R8.64+0x8], R10 ;  /* 0x0000080a08007986 */ /* 0x000fe2000c101b04 */
[----:B------:R-:W-:Y:S05]  /*8540*/  EXIT ;  /* 0x000000000000794d */ /* 0x000fea0003800000 */
.L_x_302:
[----:B------:R-:W-:-:S00]  /*8550*/  BRA `(.L_x_302) ;  /* 0xfffffffc00fc7947 */ /* 0x000fc0000383ffff */
[----:B------:R-:W-:-:S00]  /*8560*/  NOP ;  /* 0x0000000000007918 */ /* 0x000fc00000000000 */
        /* <DEDUP_REMOVED lines=9> */
.L_x_303:


//--------------------- .nv.shared.reserved.0     --------------------------
	.section	.nv.shared.reserved.0,"aw",@nobits
	.weak		__nv_reservedSMEM_offset_0_alias
	.size		__nv_reservedSMEM_offset_0_alias, 0, 64
	.other		__nv_reservedSMEM_offset_0_alias,@"STO_CUDA_RESERVED_SHARED STV_DEFAULT"
__nv_reservedSMEM_offset_0_alias:
	.zero		0
	.zero		64


//--------------------- .nv.constant0._Z11single_loopPiPfPx --------------------------
	.section	.nv.constant0._Z11single_loopPiPfPx,"a",@progbits
	.sectionflags	@""
	.align	4
.nv.constant0._Z11single_loopPiPfPx:
	.zero		920


//--------------------- SYMBOLS --------------------------

	.type		.nv.reservedSmem.offset0,@object
	.size		.nv.reservedSmem.offset0,0x4
